	.headerflags	@"EF_CUDA_TEXMODE_UNIFIED EF_CUDA_64BIT_ADDRESS EF_CUDA_SM89 EF_CUDA_VIRTUAL_SM(EF_CUDA_SM89)"
	.elftype	@"ET_EXEC"


//--------------------- .nv.info                  --------------------------
	.section	.nv.info,"",@"SHT_CUDA_INFO"
	.align	4


	//----- nvinfo : EIATTR_REGCOUNT
	.align		4
        /*0000*/ 	.byte	0x04, 0x2f
        /*0002*/ 	.short	(.L_1 - .L_0)
	.align		4
.L_0:
        /*0004*/ 	.word	index@(triton__0d1d2d3d4de5de)
        /*0008*/ 	.word	0x00000080


	//----- nvinfo : EIATTR_MAX_STACK_SIZE
	.align		4
.L_1:
        /*000c*/ 	.byte	0x04, 0x23
        /*000e*/ 	.short	(.L_3 - .L_2)
	.align		4
.L_2:
        /*0010*/ 	.word	index@(triton__0d1d2d3d4de5de)
        /*0014*/ 	.word	0x00000000


	//----- nvinfo : EIATTR_MIN_STACK_SIZE
	.align		4
.L_3:
        /*0018*/ 	.byte	0x04, 0x12
        /*001a*/ 	.short	(.L_5 - .L_4)
	.align		4
.L_4:
        /*001c*/ 	.word	index@(triton__0d1d2d3d4de5de)
        /*0020*/ 	.word	0x00000000


	//----- nvinfo : EIATTR_FRAME_SIZE
	.align		4
.L_5:
        /*0024*/ 	.byte	0x04, 0x11
        /*0026*/ 	.short	(.L_7 - .L_6)
	.align		4
.L_6:
        /*0028*/ 	.word	index@(triton__0d1d2d3d4de5de)
        /*002c*/ 	.word	0x00000000
.L_7:


//--------------------- .nv.info.triton__0d1d2d3d4de5de --------------------------
	.section	.nv.info.triton__0d1d2d3d4de5de,"",@"SHT_CUDA_INFO"
	.align	4


	//----- nvinfo : EIATTR_CUDA_API_VERSION
	.align		4
        /*0000*/ 	.byte	0x04, 0x37
        /*0002*/ 	.short	(.L_9 - .L_8)
.L_8:
        /*0004*/ 	.word	0x0000007b


	//----- nvinfo : EIATTR_PARAM_CBANK
	.align		4
.L_9:
        /*0008*/ 	.byte	0x04, 0x0a
        /*000a*/ 	.short	(.L_11 - .L_10)
	.align		4
.L_10:
        /*000c*/ 	.word	index@(.nv.constant0.triton__0d1d2d3d4de5de)
        /*0010*/ 	.short	0x0160
        /*0012*/ 	.short	0x0028


	//----- nvinfo : EIATTR_CBANK_PARAM_SIZE
	.align		4
.L_11:
        /*0014*/ 	.byte	0x03, 0x19
        /*0016*/ 	.short	0x0028


	//----- nvinfo : EIATTR_KPARAM_INFO
	.align		4
        /*0018*/ 	.byte	0x04, 0x17
        /*001a*/ 	.short	(.L_13 - .L_12)
.L_12:
        /*001c*/ 	.word	0x00000000
        /*0020*/ 	.short	0x0005
        /*0022*/ 	.short	0x0024
        /*0024*/ 	.byte	0x00, 0xf0, 0x11, 0x00


	//----- nvinfo : EIATTR_KPARAM_INFO
	.align		4
.L_13:
        /*0028*/ 	.byte	0x04, 0x17
        /*002a*/ 	.short	(.L_15 - .L_14)
.L_14:
        /*002c*/ 	.word	0x00000000
        /*0030*/ 	.short	0x0004
        /*0032*/ 	.short	0x0020
        /*0034*/ 	.byte	0x00, 0xf0, 0x11, 0x00


	//----- nvinfo : EIATTR_KPARAM_INFO
	.align		4
.L_15:
        /*0038*/ 	.byte	0x04, 0x17
        /*003a*/ 	.short	(.L_17 - .L_16)
.L_16:
        /*003c*/ 	.word	0x00000000
        /*0040*/ 	.short	0x0003
        /*0042*/ 	.short	0x0018
        /*0044*/ 	.byte	0x00, 0xf0, 0x21, 0x00


	//----- nvinfo : EIATTR_KPARAM_INFO
	.align		4
.L_17:
        /*0048*/ 	.byte	0x04, 0x17
        /*004a*/ 	.short	(.L_19 - .L_18)
.L_18:
        /*004c*/ 	.word	0x00000000
        /*0050*/ 	.short	0x0002
        /*0052*/ 	.short	0x0010
        /*0054*/ 	.byte	0x00, 0xf0, 0x21, 0x00


	//----- nvinfo : EIATTR_KPARAM_INFO
	.align		4
.L_19:
        /*0058*/ 	.byte	0x04, 0x17
        /*005a*/ 	.short	(.L_21 - .L_20)
.L_20:
        /*005c*/ 	.word	0x00000000
        /*0060*/ 	.short	0x0001
        /*0062*/ 	.short	0x0008
        /*0064*/ 	.byte	0x00, 0xf0, 0x21, 0x00


	//----- nvinfo : EIATTR_KPARAM_INFO
	.align		4
.L_21:
        /*0068*/ 	.byte	0x04, 0x17
        /*006a*/ 	.short	(.L_23 - .L_22)
.L_22:
        /*006c*/ 	.word	0x00000000
        /*0070*/ 	.short	0x0000
        /*0072*/ 	.short	0x0000
        /*0074*/ 	.byte	0x00, 0xf0, 0x21, 0x00


	//----- nvinfo : EIATTR_MAXREG_COUNT
	.align		4
.L_23:
        /*0078*/ 	.byte	0x03, 0x1b
        /*007a*/ 	.short	0x00ff


	//----- nvinfo : EIATTR_EXIT_INSTR_OFFSETS
	.align		4
        /*007c*/ 	.byte	0x04, 0x1c
        /*007e*/ 	.short	(.L_25 - .L_24)


	//   ....[0]....
.L_24:
        /*0080*/ 	.word	0x00004260


	//   ....[1]....
        /*0084*/ 	.word	0x000042b0


	//----- nvinfo : EIATTR_MAX_THREADS
	.align		4
.L_25:
        /*0088*/ 	.byte	0x04, 0x05
        /*008a*/ 	.short	(.L_27 - .L_26)
.L_26:
        /*008c*/ 	.word	0x00000100
        /*0090*/ 	.word	0x00000001
        /*0094*/ 	.word	0x00000001
.L_27:


//--------------------- .nv.rel.action            --------------------------
	.section	.nv.rel.action,"",@"SHT_CUDA_RELOCINFO"
	.align	8
	.sectionentsize	8
        /*0000*/ 	.byte	0x73, 0x00, 0x00, 0x00, 0x00, 0x00, 0x00, 0x00, 0x00, 0x00, 0x00, 0x11, 0x25, 0x00, 0x05, 0x36


//--------------------- .nv.constant0.triton__0d1d2d3d4de5de --------------------------
	.section	.nv.constant0.triton__0d1d2d3d4de5de,"a",@progbits
	.align	4
.nv.constant0.triton__0d1d2d3d4de5de:
	.zero		392


//--------------------- .text.triton__0d1d2d3d4de5de --------------------------
	.section	.text.triton__0d1d2d3d4de5de,"ax",@progbits
	.sectionflags	@"SHF_BARRIERS=1"
	.sectioninfo	@"SHI_REGISTERS=128"
	.align	128
        .global         triton__0d1d2d3d4de5de
        .type           triton__0d1d2d3d4de5de,@function
        .size           triton__0d1d2d3d4de5de,(.L_x_1 - triton__0d1d2d3d4de5de)
        .other          triton__0d1d2d3d4de5de,@"STO_CUDA_ENTRY STV_DEFAULT"
triton__0d1d2d3d4de5de:
.text.triton__0d1d2d3d4de5de:
[----:B------:R-:W-:-:S02]  /*0000*/  IMAD.MOV.U32 R1, RZ, RZ, c[0x0][0x28] ;  /* 0x00000a00ff017624 */ /* 0x000fc400078e00ff */
[----:B------:R-:W0:Y:S01]  /*0010*/  S2R R2, SR_TID.X ;  /* 0x0000000000027919 */ /* 0x000e220000002100 */
[----:B------:R-:W-:Y:S01]  /*0020*/  IMAD.MOV.U32 R13, RZ, RZ, 0x2 ;  /* 0x00000002ff0d7424 */ /* 0x000fe200078e00ff */
[----:B------:R-:W-:Y:S01]  /*0030*/  CS2R R24, SRZ ;  /* 0x0000000000187805 */ /* 0x000fe2000001ff00 */
[----:B------:R-:W-:Y:S01]  /*0040*/  CS2R R26, SRZ ;  /* 0x00000000001a7805 */ /* 0x000fe2000001ff00 */
[----:B------:R-:W1:Y:S01]  /*0050*/  S2R R11, SR_CTAID.Y ;  /* 0x00000000000b7919 */ /* 0x000e620000002600 */
[----:B------:R-:W-:-:S03]  /*0060*/  ULDC.64 UR4, c[0x0][0x118] ;  /* 0x0000460000047ab9 */ /* 0x000fc60000000a00 */
[----:B------:R-:W2:Y:S01]  /*0070*/  S2R R6, SR_CTAID.X ;  /* 0x0000000000067919 */ /* 0x000ea20000002500 */
[----:B0-----:R-:W-:Y:S01]  /*0080*/  IMAD.SHL.U32 R0, R2, 0x8, RZ ;  /* 0x0000000802007824 */ /* 0x001fe200078e00ff */
[----:B------:R-:W-:Y:S01]  /*0090*/  SHF.R.U32.HI R4, RZ, 0x5, R2 ;  /* 0x00000005ff047819 */ /* 0x000fe20000011602 */
[----:B-1----:R-:W-:-:S03]  /*00a0*/  IMAD.SHL.U32 R7, R11, 0x10, RZ ;  /* 0x000000100b077824 */ /* 0x002fc600078e00ff */
[----:B------:R-:W-:Y:S02]  /*00b0*/  LOP3.LUT R12, R0, 0x8, RZ, 0xc0, !PT ;  /* 0x00000008000c7812 */ /* 0x000fe400078ec0ff */
[----:B------:R-:W-:Y:S02]  /*00c0*/  SGXT.U32 R4, R4, 0x3 ;  /* 0x000000030404781a */ /* 0x000fe40000000000 */
[----:B------:R-:W-:Y:S02]  /*00d0*/  LOP3.LUT R10, R7, R12, RZ, 0xfc, !PT ;  /* 0x0000000c070a7212 */ /* 0x000fe400078efcff */
[----:B------:R-:W-:Y:S01]  /*00e0*/  SHF.R.U32.HI R0, RZ, 0x1, R2 ;  /* 0x00000001ff007819 */ /* 0x000fe20000011602 */
[----:B------:R-:W-:Y:S01]  /*00f0*/  IMAD.SHL.U32 R3, R4, 0x10, RZ ;  /* 0x0000001004037824 */ /* 0x000fe200078e00ff */
[----:B------:R-:W-:Y:S02]  /*0100*/  SHF.R.S32.HI R5, RZ, 0x1f, R10 ;  /* 0x0000001fff057819 */ /* 0x000fe4000001140a */
[----:B------:R-:W-:-:S02]  /*0110*/  SGXT.U32 R0, R0, 0x4 ;  /* 0x000000040000781a */ /* 0x000fc40000000000 */
[----:B------:R-:W-:Y:S02]  /*0120*/  LEA.HI R8, R5, R10, RZ, 0x9 ;  /* 0x0000000a05087211 */ /* 0x000fe400078f48ff */
[----:B--2---:R-:W-:Y:S02]  /*0130*/  SHF.L.U32 R6, R6, 0x8, RZ ;  /* 0x0000000806067819 */ /* 0x004fe400000006ff */
[----:B------:R-:W-:Y:S01]  /*0140*/  LOP3.LUT R5, R3, R0, RZ, 0xfc, !PT ;  /* 0x0000000003057212 */ /* 0x000fe200078efcff */
[C---:B------:R-:W-:Y:S01]  /*0150*/  IMAD.SHL.U32 R9, R8.reuse, 0x200, RZ ;  /* 0x0000020008097824 */ /* 0x040fe200078e00ff */
[----:B------:R-:W-:Y:S02]  /*0160*/  LOP3.LUT R3, R8, 0xfffffe00, RZ, 0xc0, !PT ;  /* 0xfffffe0008037812 */ /* 0x000fe400078ec0ff */
[----:B------:R-:W-:Y:S02]  /*0170*/  LOP3.LUT R0, R6, R5, RZ, 0xfc, !PT ;  /* 0x0000000506007212 */ /* 0x000fe400078efcff */
[----:B------:R-:W-:Y:S01]  /*0180*/  LOP3.LUT R17, R9, 0xfffc0000, RZ, 0xc0, !PT ;  /* 0xfffc000009117812 */ /* 0x000fe200078ec0ff */
[----:B------:R-:W-:Y:S01]  /*0190*/  IMAD.IADD R10, R10, 0x1, -R3 ;  /* 0x000000010a0a7824 */ /* 0x000fe200078e0a03 */
[----:B------:R-:W-:-:S02]  /*01a0*/  ISETP.GE.AND P1, PT, R0, 0x100, PT ;  /* 0x000001000000780c */ /* 0x000fc40003f26270 */
[----:B------:R-:W-:Y:S01]  /*01b0*/  LOP3.LUT R14, R6, 0x80, R5, 0xfe, !PT ;  /* 0x00000080060e7812 */ /* 0x000fe200078efe05 */
[----:B------:R-:W-:-:S03]  /*01c0*/  IMAD R15, R0, 0x200, R17 ;  /* 0x00000200000f7824 */ /* 0x000fc600078e0211 */
[C---:B------:R-:W-:Y:S01]  /*01d0*/  ISETP.GE.AND P3, PT, R14.reuse, 0x100, PT ;  /* 0x000001000e00780c */ /* 0x040fe20003f66270 */
[----:B------:R-:W-:Y:S01]  /*01e0*/  IMAD R17, R14, 0x200, R17 ;  /* 0x000002000e117824 */ /* 0x000fe200078e0211 */
[----:B------:R-:W-:-:S05]  /*01f0*/  IADD3 R8, R10, R15, RZ ;  /* 0x0000000f0a087210 */ /* 0x000fca0007ffe0ff */
[----:B------:R-:W-:-:S05]  /*0200*/  IMAD.WIDE R8, R8, R13, c[0x0][0x160] ;  /* 0x0000580008087625 */ /* 0x000fca00078e020d */
[----:B------:R0:W2:Y:S01]  /*0210*/  @!P1 LDG.E.EL.128 R24, [R8.64] ;  /* 0x0000000408189981 */ /* 0x0000a2000c2e1d00 */
[----:B------:R-:W-:Y:S01]  /*0220*/  IMAD.IADD R18, R10, 0x1, R17 ;  /* 0x000000010a127824 */ /* 0x000fe200078e0211 */
[----:B------:R-:W-:Y:S01]  /*0230*/  CS2R R20, SRZ ;  /* 0x0000000000147805 */ /* 0x000fe2000001ff00 */
[----:B------:R-:W-:Y:S02]  /*0240*/  CS2R R22, SRZ ;  /* 0x0000000000167805 */ /* 0x000fe4000001ff00 */
[----:B------:R-:W-:-:S05]  /*0250*/  IMAD.WIDE R18, R18, R13, c[0x0][0x160] ;  /* 0x0000580012127625 */ /* 0x000fca00078e020d */
[----:B------:R-:W3:Y:S01]  /*0260*/  @!P3 LDG.E.EL.128 R20, [R18.64] ;  /* 0x000000041214b981 */ /* 0x000ee2000c2e1d00 */
[----:B------:R-:W-:Y:S01]  /*0270*/  SHF.R.S32.HI R16, RZ, 0x1b, R11 ;  /* 0x0000001bff107819 */ /* 0x000fe2000001140b */
[----:B------:R-:W-:Y:S01]  /*0280*/  IMAD R94, R12, 0x101, R5 ;  /* 0x000001010c5e7824 */ /* 0x000fe200078e0205 */
[C---:B------:R-:W-:Y:S01]  /*0290*/  LOP3.LUT R95, R7.reuse, R4, RZ, 0xfc, !PT ;  /* 0x00000004075f7212 */ /* 0x040fe200078efcff */
[----:B------:R-:W-:Y:S01]  /*02a0*/  CS2R R52, SRZ ;  /* 0x0000000000347805 */ /* 0x000fe2000001ff00 */
[----:B------:R-:W-:Y:S01]  /*02b0*/  SGXT R16, R16, 0x1 ;  /* 0x000000011010781a */ /* 0x000fe20000000200 */
[----:B------:R-:W-:Y:S01]  /*02c0*/  IMAD.SHL.U32 R94, R94, 0x2, RZ ;  /* 0x000000025e5e7824 */ /* 0x000fe200078e00ff */
[----:B------:R-:W-:Y:S01]  /*02d0*/  LOP3.LUT R77, R7, 0x8, R4, 0xfe, !PT ;  /* 0x00000008074d7812 */ /* 0x000fe200078efe04 */
[----:B------:R-:W-:Y:S01]  /*02e0*/  CS2R R54, SRZ ;  /* 0x0000000000367805 */ /* 0x000fe2000001ff00 */
[C---:B------:R-:W-:Y:S01]  /*02f0*/  LEA.HI R3, R16.reuse, R95, RZ, 0x9 ;  /* 0x0000005f10037211 */ /* 0x040fe200078f48ff */
[----:B------:R-:W-:Y:S01]  /*0300*/  CS2R R48, SRZ ;  /* 0x0000000000307805 */ /* 0x000fe2000001ff00 */
[----:B------:R-:W-:-:S02]  /*0310*/  LEA.HI R16, R16, R77, RZ, 0x9 ;  /* 0x0000004d10107211 */ /* 0x000fc400078f48ff */
[----:B0-----:R-:W-:Y:S02]  /*0320*/  LOP3.LUT R8, R3, 0xfffe00, RZ, 0xc0, !PT ;  /* 0x00fffe0003087812 */ /* 0x001fe400078ec0ff */
[----:B------:R-:W-:Y:S02]  /*0330*/  LOP3.LUT R3, R2, 0x1f, RZ, 0xc0, !PT ;  /* 0x0000001f02037812 */ /* 0x000fe400078ec0ff */
[----:B------:R-:W-:Y:S01]  /*0340*/  LOP3.LUT R16, R16, 0xfffe00, RZ, 0xc0, !PT ;  /* 0x00fffe0010107812 */ /* 0x000fe200078ec0ff */
[----:B------:R-:W-:-:S03]  /*0350*/  IMAD.IADD R95, R95, 0x1, -R8 ;  /* 0x000000015f5f7824 */ /* 0x000fc600078e0a08 */
[----:B------:R-:W-:Y:S01]  /*0360*/  IADD3 R77, R77, -R16, RZ ;  /* 0x800000104d4d7210 */ /* 0x000fe20007ffe0ff */
[----:B------:R-:W-:Y:S01]  /*0370*/  CS2R R50, SRZ ;  /* 0x0000000000327805 */ /* 0x000fe2000001ff00 */
[----:B--2---:R-:W-:Y:S01]  /*0380*/  SHF.R.U32.HI R9, RZ, 0x10, R24 ;  /* 0x00000010ff097819 */ /* 0x004fe20000011618 */
[----:B------:R0:W-:Y:S01]  /*0390*/  STS.U16 [R94+0x404], R25 ;  /* 0x000404195e007388 */ /* 0x0001e20000000400 */
[----:B------:R-:W-:Y:S02]  /*03a0*/  SHF.R.U32.HI R29, RZ, 0x10, R25 ;  /* 0x00000010ff1d7819 */ /* 0x000fe40000011619 */
[----:B------:R-:W-:Y:S01]  /*03b0*/  SHF.R.U32.HI R33, RZ, 0x10, R27 ;  /* 0x00000010ff217819 */ /* 0x000fe2000001161b */
[----:B------:R1:W-:Y:S01]  /*03c0*/  STS.U16 [R94+0x202], R9 ;  /* 0x000202095e007388 */ /* 0x0003e20000000400 */
[----:B------:R-:W-:-:S03]  /*03d0*/  SHF.R.U32.HI R31, RZ, 0x10, R26 ;  /* 0x00000010ff1f7819 */ /* 0x000fc6000001161a */
[----:B------:R2:W-:Y:S01]  /*03e0*/  STS.U16 [R94+0xc0c], R27 ;  /* 0x000c0c1b5e007388 */ /* 0x0005e20000000400 */
[----:B---3--:R-:W-:Y:S02]  /*03f0*/  SHF.R.U32.HI R19, RZ, 0x10, R21 ;  /* 0x00000010ff137819 */ /* 0x008fe40000011615 */
[----:B------:R-:W-:Y:S01]  /*0400*/  SHF.R.U32.HI R11, RZ, 0x10, R20 ;  /* 0x00000010ff0b7819 */ /* 0x000fe20000011614 */
[----:B------:R3:W-:Y:S01]  /*0410*/  STS.U16 [R94], R24 ;  /* 0x000000185e007388 */ /* 0x0007e20000000400 */
[----:B0-----:R-:W-:Y:S01]  /*0420*/  SHF.R.U32.HI R25, RZ, 0x10, R22 ;  /* 0x00000010ff197819 */ /* 0x001fe20000011616 */
[----:B-1----:R-:W-:Y:S02]  /*0430*/  IMAD.SHL.U32 R9, R3, 0x8, RZ ;  /* 0x0000000803097824 */ /* 0x002fe400078e00ff */
[----:B------:R0:W-:Y:S02]  /*0440*/  STS.U16 [R94+0x706], R19 ;  /* 0x000706135e007388 */ /* 0x0001e40000000400 */
[----:B------:R-:W-:Y:S01]  /*0450*/  IMAD.IADD R8, R9, 0x1, R6 ;  /* 0x0000000109087824 */ /* 0x000fe200078e0206 */
[----:B--2---:R-:W-:Y:S01]  /*0460*/  SHF.R.U32.HI R27, RZ, 0x10, R23 ;  /* 0x00000010ff1b7819 */ /* 0x004fe20000011617 */
[----:B------:R-:W-:Y:S02]  /*0470*/  STS.U16 [R94+0x808], R26 ;  /* 0x0008081a5e007388 */ /* 0x000fe40000000400 */
[--C-:B------:R-:W-:Y:S01]  /*0480*/  IMAD R18, R95, 0x100, R8.reuse ;  /* 0x000001005f127824 */ /* 0x100fe200078e0208 */
[----:B------:R-:W-:Y:S01]  /*0490*/  ISETP.GE.AND P0, PT, R8, 0x100, PT ;  /* 0x000001000800780c */ /* 0x000fe20003f06270 */
[----:B------:R-:W-:Y:S01]  /*04a0*/  STS.U16 [R94+0x606], R29 ;  /* 0x0006061d5e007388 */ /* 0x000fe20000000400 */
[----:B---3--:R-:W-:-:S02]  /*04b0*/  IMAD R24, R77, 0x100, R8 ;  /* 0x000001004d187824 */ /* 0x008fc400078e0208 */
[-C--:B0-----:R-:W-:Y:S01]  /*04c0*/  IMAD.WIDE R18, R18, R13.reuse, c[0x0][0x168] ;  /* 0x00005a0012127625 */ /* 0x081fe200078e020d */
[----:B------:R-:W-:Y:S04]  /*04d0*/  STS.U16 [R94+0xa0a], R31 ;  /* 0x000a0a1f5e007388 */ /* 0x000fe80000000400 */
        /* <DEDUP_REMOVED lines=8> */
[----:B------:R-:W-:Y:S06]  /*0560*/  BAR.SYNC 0x0 ;  /* 0x0000000000007b1d */ /* 0x000fec0000000000 */
[----:B------:R0:W2:Y:S01]  /*0570*/  @!P0 LDG.E.EL.128 R52, [R18.64] ;  /* 0x0000000412348981 */ /* 0x0000a2000c2e1d00 */
[----:B------:R-:W-:-:S05]  /*0580*/  IMAD.WIDE R24, R24, R13, c[0x0][0x168] ;  /* 0x00005a0018187625 */ /* 0x000fca00078e020d */
[----:B------:R1:W3:Y:S01]  /*0590*/  @!P0 LDG.E.EL.128 R48, [R24.64] ;  /* 0x0000000418308981 */ /* 0x0002e2000c2e1d00 */
[----:B------:R-:W-:Y:S01]  /*05a0*/  IADD3 R11, R9, 0x1, RZ ;  /* 0x00000001090b7810 */ /* 0x000fe20007ffe0ff */
[----:B------:R-:W-:Y:S01]  /*05b0*/  IMAD R3, R3, 0xc0, RZ ;  /* 0x000000c003037824 */ /* 0x000fe200078e02ff */
[----:B------:R-:W-:Y:S01]  /*05c0*/  CS2R R40, SRZ ;  /* 0x0000000000287805 */ /* 0x000fe2000001ff00 */
[----:B------:R-:W-:Y:S01]  /*05d0*/  IMAD R22, R4, 0x101, R9 ;  /* 0x0000010104167824 */ /* 0x000fe200078e0209 */
[----:B------:R-:W-:Y:S01]  /*05e0*/  LOP3.LUT R9, R14, 0xffffff80, RZ, 0xc0, !PT ;  /* 0xffffff800e097812 */ /* 0x000fe200078ec0ff */
[----:B------:R-:W-:Y:S01]  /*05f0*/  IMAD R11, R11, 0x18, RZ ;  /* 0x000000180b0b7824 */ /* 0x000fe200078e02ff */
[-C--:B------:R-:W-:Y:S01]  /*0600*/  LOP3.LUT R3, R3, R4.reuse, RZ, 0xfc, !PT ;  /* 0x0000000403037212 */ /* 0x080fe200078efcff */
[----:B------:R-:W-:Y:S01]  /*0610*/  IMAD R5, R5, 0x18, R12 ;  /* 0x0000001805057824 */ /* 0x000fe200078e020c */
[----:B------:R-:W-:Y:S01]  /*0620*/  SHF.L.U32 R22, R22, 0x1, RZ ;  /* 0x0000000116167819 */ /* 0x000fe200000006ff */
[----:B------:R-:W-:Y:S01]  /*0630*/  CS2R R42, SRZ ;  /* 0x00000000002a7805 */ /* 0x000fe2000001ff00 */
[----:B------:R-:W-:Y:S01]  /*0640*/  LOP3.LUT R21, R11, R4, RZ, 0xfc, !PT ;  /* 0x000000040b157212 */ /* 0x000fe200078efcff */
[----:B------:R-:W-:Y:S01]  /*0650*/  IMAD.SHL.U32 R65, R3, 0x2, RZ ;  /* 0x0000000203417824 */ /* 0x000fe200078e00ff */
[----:B------:R-:W-:Y:S01]  /*0660*/  ISETP.NE.AND P2, PT, R9, 0x80, PT ;  /* 0x000000800900780c */ /* 0x000fe20003f45270 */
[----:B------:R-:W-:Y:S01]  /*0670*/  LDS.U16 R71, [R22] ;  /* 0x0000000016477984 */ /* 0x000fe20000000400 */
[----:B------:R-:W-:Y:S01]  /*0680*/  CS2R R44, SRZ ;  /* 0x00000000002c7805 */ /* 0x000fe2000001ff00 */
[----:B------:R-:W-:Y:S01]  /*0690*/  IMAD.SHL.U32 R12, R21, 0x2, RZ ;  /* 0x00000002150c7824 */ /* 0x000fe200078e00ff */
[----:B------:R-:W-:Y:S01]  /*06a0*/  CS2R R46, SRZ ;  /* 0x00000000002e7805 */ /* 0x000fe2000001ff00 */
[----:B------:R-:W-:Y:S04]  /*06b0*/  LDS.U16 R67, [R22+0x2] ;  /* 0x0000020016437984 */ /* 0x000fe80000000400 */
[----:B------:R-:W-:Y:S04]  /*06c0*/  LDS.U16 R11, [R22+0x4] ;  /* 0x00000400160b7984 */ /* 0x000fe80000000400 */
[----:B------:R-:W-:Y:S04]  /*06d0*/  LDS.U16 R66, [R22+0x6] ;  /* 0x0000060016427984 */ /* 0x000fe80000000400 */
[----:B------:R-:W-:Y:S04]  /*06e0*/  LDS.U16 R68, [R22+0x8] ;  /* 0x0000080016447984 */ /* 0x000fe80000000400 */
[----:B------:R-:W-:Y:S04]  /*06f0*/  LDS.U16 R64, [R22+0xa] ;  /* 0x00000a0016407984 */ /* 0x000fe80000000400 */
[----:B------:R-:W-:Y:S04]  /*0700*/  LDS.U16 R20, [R22+0xc] ;  /* 0x00000c0016147984 */ /* 0x000fe80000000400 */
[----:B0-----:R-:W-:Y:S04]  /*0710*/  LDS.U16 R18, [R22+0xe] ;  /* 0x00000e0016127984 */ /* 0x001fe80000000400 */
[----:B------:R-:W-:Y:S04]  /*0720*/  LDS.U16 R19, [R22+0x1010] ;  /* 0x0010100016137984 */ /* 0x000fe80000000400 */
[----:B------:R-:W-:Y:S04]  /*0730*/  LDS.U16 R72, [R22+0x1012] ;  /* 0x0010120016487984 */ /* 0x000fe80000000400 */
[----:B------:R-:W-:Y:S04]  /*0740*/  LDS.U16 R23, [R22+0x1014] ;  /* 0x0010140016177984 */ /* 0x000fe80000000400 */
[----:B------:R-:W-:Y:S04]  /*0750*/  LDS.U16 R69, [R22+0x1016] ;  /* 0x0010160016457984 */ /* 0x000fe80000000400 */
[----:B------:R-:W-:Y:S04]  /*0760*/  LDS.U16 R73, [R22+0x1018] ;  /* 0x0010180016497984 */ /* 0x000fe80000000400 */
[----:B------:R-:W-:Y:S04]  /*0770*/  LDS.U16 R9, [R22+0x101a] ;  /* 0x00101a0016097984 */ /* 0x000fe80000000400 */
[----:B------:R-:W-:Y:S04]  /*0780*/  LDS.U16 R3, [R22+0x101c] ;  /* 0x00101c0016037984 */ /* 0x000fe80000000400 */
[----:B------:R-:W-:Y:S04]  /*0790*/  LDS.U16 R70, [R22+0x101e] ;  /* 0x00101e0016467984 */ /* 0x000fe80000000400 */
[----:B------:R-:W-:Y:S06]  /*07a0*/  BAR.SYNC 0x0 ;  /* 0x0000000000007b1d */ /* 0x000fec0000000000 */
[----:B------:R-:W-:-:S05]  /*07b0*/  IADD3 R56, R17, -0x10000, R10 ;  /* 0xffff000011387810 */ /* 0x000fca0007ffe00a */
[----:B------:R-:W-:Y:S01]  /*07c0*/  IMAD.WIDE R56, R56, R13, c[0x0][0x160] ;  /* 0x0000580038387625 */ /* 0x000fe200078e020d */
[----:B--2---:R-:W-:Y:S01]  /*07d0*/  PRMT R16, R52, 0x7632, R16 ;  /* 0x0000763234107816 */ /* 0x004fe20000000010 */
[----:B------:R-:W-:Y:S01]  /*07e0*/  STS.U16 [R65], R52 ;  /* 0x0000003441007388 */ /* 0x000fe20000000400 */
[----:B-1----:R-:W-:Y:S02]  /*07f0*/  PRMT R24, R53, 0x7632, R24 ;  /* 0x0000763235187816 */ /* 0x002fe40000000018 */
[----:B------:R-:W-:Y:S01]  /*0800*/  PRMT R25, R54, 0x7632, R25 ;  /* 0x0000763236197816 */ /* 0x000fe20000000019 */
[----:B------:R0:W-:Y:S01]  /*0810*/  STS.U16 [R12], R16 ;  /* 0x000000100c007388 */ /* 0x0001e20000000400 */
[----:B------:R-:W-:Y:S02]  /*0820*/  PRMT R26, R55, 0x7632, R26 ;  /* 0x00007632371a7816 */ /* 0x000fe4000000001a */
[----:B---3--:R-:W-:Y:S01]  /*0830*/  PRMT R29, R49, 0x7632, R29 ;  /* 0x00007632311d7816 */ /* 0x008fe2000000001d */
[----:B------:R-:W-:Y:S01]  /*0840*/  STS.U16 [R12+0x60], R24 ;  /* 0x000060180c007388 */ /* 0x000fe20000000400 */
[----:B------:R-:W-:-:S02]  /*0850*/  PRMT R31, R50, 0x7632, R31 ;  /* 0x00007632321f7816 */ /* 0x000fc4000000001f */
[----:B------:R-:W-:Y:S01]  /*0860*/  PRMT R27, R48, 0x7632, R27 ;  /* 0x00007632301b7816 */ /* 0x000fe2000000001b */
[----:B------:R1:W-:Y:S01]  /*0870*/  STS.U16 [R12+0xc0], R25 ;  /* 0x0000c0190c007388 */ /* 0x0003e20000000400 */
[----:B------:R-:W-:Y:S02]  /*0880*/  PRMT R32, R51, 0x7632, R32 ;  /* 0x0000763233207816 */ /* 0x000fe40000000020 */
[----:B0-----:R-:W-:Y:S01]  /*0890*/  IADD3 R16, R10, 0x20000, RZ ;  /* 0x000200000a107810 */ /* 0x001fe20007ffe0ff */
[----:B------:R-:W-:Y:S04]  /*08a0*/  STS.U16 [R12+0x120], R26 ;  /* 0x0001201a0c007388 */ /* 0x000fe80000000400 */
[--C-:B------:R-:W-:Y:S01]  /*08b0*/  IMAD.IADD R28, R15, 0x1, R16.reuse ;  /* 0x000000010f1c7824 */ /* 0x100fe200078e0210 */
[----:B------:R-:W-:Y:S01]  /*08c0*/  STS.U16 [R12+0x30], R53 ;  /* 0x000030350c007388 */ /* 0x000fe20000000400 */
[----:B------:R-:W-:-:S03]  /*08d0*/  IMAD.IADD R30, R17, 0x1, R16 ;  /* 0x00000001111e7824 */ /* 0x000fc600078e0210 */
[----:B------:R-:W-:Y:S01]  /*08e0*/  STS.U16 [R12+0x90], R54 ;  /* 0x000090360c007388 */ /* 0x000fe20000000400 */
[----:B------:R-:W-:-:S03]  /*08f0*/  SHF.L.U32 R16, R5, 0x1, RZ ;  /* 0x0000000105107819 */ /* 0x000fc600000006ff */
[----:B------:R-:W-:Y:S04]  /*0900*/  STS.U16 [R12+0xf0], R55 ;  /* 0x0000f0370c007388 */ /* 0x000fe80000000400 */
[----:B------:R-:W-:Y:S04]  /*0910*/  STS.U16 [R65+0x10], R48 ;  /* 0x0000103041007388 */ /* 0x000fe80000000400 */
[----:B------:R0:W-:Y:S04]  /*0920*/  STS.U16 [R12+0x70], R29 ;  /* 0x0000701d0c007388 */ /* 0x0001e80000000400 */
[----:B------:R2:W-:Y:S01]  /*0930*/  STS.U16 [R12+0xd0], R31 ;  /* 0x0000d01f0c007388 */ /* 0x0005e20000000400 */
[----:B-1----:R-:W-:-:S03]  /*0940*/  CS2R R24, SRZ ;  /* 0x0000000000187805 */ /* 0x002fc6000001ff00 */
[----:B------:R1:W-:Y:S01]  /*0950*/  STS.U16 [R12+0x10], R27 ;  /* 0x0000101b0c007388 */ /* 0x0003e20000000400 */
[----:B0-----:R-:W-:-:S03]  /*0960*/  IMAD.WIDE R28, R28, R13, c[0x0][0x160] ;  /* 0x000058001c1c7625 */ /* 0x001fc600078e020d */
[----:B------:R-:W-:Y:S01]  /*0970*/  STS.U16 [R12+0x130], R32 ;  /* 0x000130200c007388 */ /* 0x000fe20000000400 */
[----:B--2---:R-:W-:-:S03]  /*0980*/  IMAD.WIDE R30, R30, R13, c[0x0][0x160] ;  /* 0x000058001e1e7625 */ /* 0x004fc600078e020d */
[----:B------:R-:W-:Y:S01]  /*0990*/  STS.U16 [R12+0x40], R49 ;  /* 0x000040310c007388 */ /* 0x000fe20000000400 */
[----:B-1----:R-:W-:-:S03]  /*09a0*/  CS2R R26, SRZ ;  /* 0x00000000001a7805 */ /* 0x002fc6000001ff00 */
[----:B------:R-:W-:Y:S04]  /*09b0*/  STS.U16 [R12+0xa0], R50 ;  /* 0x0000a0320c007388 */ /* 0x000fe80000000400 */
[----:B------:R-:W-:Y:S04]  /*09c0*/  STS.U16 [R12+0x100], R51 ;  /* 0x000100330c007388 */ /* 0x000fe80000000400 */
[----:B------:R-:W-:Y:S06]  /*09d0*/  BAR.SYNC 0x0 ;  /* 0x0000000000007b1d */ /* 0x000fec0000000000 */
[----:B------:R0:W2:Y:S04]  /*09e0*/  @!P1 LDG.E.EL.128 R40, [R28.64] ;  /* 0x000000041c289981 */ /* 0x0000a8000c2e1d00 */
[----:B------:R1:W3:Y:S04]  /*09f0*/  @!P3 LDG.E.EL.128 R44, [R30.64] ;  /* 0x000000041e2cb981 */ /* 0x0002e8000c2e1d00 */
[----:B------:R-:W-:Y:S04]  /*0a00*/  LDS.128 R36, [R16] ;  /* 0x0000000010247984 */ /* 0x000fe80000000c00 */
[----:B------:R-:W-:Y:S04]  /*0a10*/  LDS.128 R32, [R16+0x1800] ;  /* 0x0018000010207984 */ /* 0x000fe80000000c00 */
[----:B------:R-:W-:Y:S06]  /*0a20*/  BAR.SYNC 0x0 ;  /* 0x0000000000007b1d */ /* 0x000fec0000000000 */
[----:B------:R-:W-:Y:S04]  /*0a30*/  STS.U16 [R94], RZ ;  /* 0x000000ff5e007388 */ /* 0x000fe80000000400 */
[----:B------:R-:W-:Y:S04]  /*0a40*/  STS.U16 [R94+0x202], RZ ;  /* 0x000202ff5e007388 */ /* 0x000fe80000000400 */
        /* <DEDUP_REMOVED lines=14> */
[----:B------:R-:W-:Y:S06]  /*0b30*/  BAR.SYNC 0x0 ;  /* 0x0000000000007b1d */ /* 0x000fec0000000000 */
[----:B------:R4:W5:Y:S01]  /*0b40*/  @!P2 LDG.E.EL.128 R24, [R56.64] ;  /* 0x000000043818a981 */ /* 0x000962000c2e1d00 */
[----:B0-----:R-:W-:-:S02]  /*0b50*/  LOP3.LUT R28, R8, 0xffffff80, RZ, 0xc0, !PT ;  /* 0xffffff80081c7812 */ /* 0x001fc400078ec0ff */
[----:B-1----:R-:W-:Y:S01]  /*0b60*/  IADD3 R30, R8, -0x80, RZ ;  /* 0xffffff80081e7810 */ /* 0x002fe20007ffe0ff */
[----:B------:R-:W-:Y:S01]  /*0b70*/  LDS.U16 R88, [R22] ;  /* 0x0000000016587984 */ /* 0x000fe20000000400 */
[----:B------:R-:W-:-:S03]  /*0b80*/  ISETP.NE.AND P0, PT, R28, 0x80, PT ;  /* 0x000000801c00780c */ /* 0x000fc60003f05270 */
[----:B------:R-:W-:Y:S01]  /*0b90*/  LDS.U16 R79, [R22+0x2] ;  /* 0x00000200164f7984 */ /* 0x000fe20000000400 */
[--C-:B------:R-:W-:Y:S02]  /*0ba0*/  IMAD R58, R95, 0x100, R30.reuse ;  /* 0x000001005f3a7824 */ /* 0x100fe400078e021e */
[----:B----4-:R-:W-:Y:S01]  /*0bb0*/  IMAD R56, R77, 0x100, R30 ;  /* 0x000001004d387824 */ /* 0x010fe200078e021e */
        /* <DEDUP_REMOVED lines=22> */
[----:B------:R-:W-:Y:S01]  /*0d20*/  STS.U16 [R94+0xe0e], RZ ;  /* 0x000e0eff5e007388 */ /* 0x000fe20000000400 */
[----:B-----5:R-:W-:-:S02]  /*0d30*/  SEL R25, R25, RZ, !P2 ;  /* 0x000000ff19197207 */ /* 0x020fc40005000000 */
[----:B------:R-:W-:Y:S02]  /*0d40*/  SEL R29, R24, RZ, !P2 ;  /* 0x000000ff181d7207 */ /* 0x000fe40005000000 */
[----:B------:R-:W-:Y:S01]  /*0d50*/  SEL R31, R26, RZ, !P2 ;  /* 0x000000ff1a1f7207 */ /* 0x000fe20005000000 */
[----:B------:R0:W-:Y:S01]  /*0d60*/  STS.U16 [R94+0x504], R25 ;  /* 0x000504195e007388 */ /* 0x0001e20000000400 */
[----:B------:R-:W-:Y:S02]  /*0d70*/  SEL R59, R27, RZ, !P2 ;  /* 0x000000ff1b3b7207 */ /* 0x000fe40005000000 */
[----:B------:R-:W-:Y:S01]  /*0d80*/  SHF.R.U32.HI R57, RZ, 0x10, R29 ;  /* 0x00000010ff397819 */ /* 0x000fe2000001161d */
[----:B------:R-:W-:Y:S01]  /*0d90*/  CS2R R26, SRZ ;  /* 0x00000000001a7805 */ /* 0x000fe2000001ff00 */
[----:B------:R-:W-:Y:S01]  /*0da0*/  SHF.R.U32.HI R61, RZ, 0x10, R25 ;  /* 0x00000010ff3d7819 */ /* 0x000fe20000011619 */
[----:B------:R1:W-:Y:S01]  /*0db0*/  STS.U16 [R94+0xd0c], R59 ;  /* 0x000d0c3b5e007388 */ /* 0x0003e20000000400 */
[----:B------:R-:W-:-:S02]  /*0dc0*/  SHF.R.U32.HI R63, RZ, 0x10, R31 ;  /* 0x00000010ff3f7819 */ /* 0x000fc4000001161f */
[----:B------:R-:W-:Y:S01]  /*0dd0*/  SHF.R.U32.HI R91, RZ, 0x10, R59 ;  /* 0x00000010ff5b7819 */ /* 0x000fe2000001163b */
[----:B0-----:R-:W-:Y:S01]  /*0de0*/  CS2R R24, SRZ ;  /* 0x0000000000187805 */ /* 0x001fe2000001ff00 */
[----:B------:R0:W-:Y:S04]  /*0df0*/  STS.U16 [R94+0x100], R29 ;  /* 0x0001001d5e007388 */ /* 0x0001e80000000400 */
[----:B------:R4:W-:Y:S01]  /*0e00*/  STS.U16 [R94+0x908], R31 ;  /* 0x0009081f5e007388 */ /* 0x0009e20000000400 */
[----:B-1----:R-:W-:-:S03]  /*0e10*/  IMAD.WIDE R58, R58, R13, c[0x0][0x170] ;  /* 0x00005c003a3a7625 */ /* 0x002fc600078e020d */
[----:B------:R1:W-:Y:S01]  /*0e20*/  STS.U16 [R94+0x302], R57 ;  /* 0x000302395e007388 */ /* 0x0003e20000000400 */
[----:B0-----:R-:W-:-:S03]  /*0e30*/  CS2R R28, SRZ ;  /* 0x00000000001c7805 */ /* 0x001fc6000001ff00 */
[----:B------:R-:W-:Y:S01]  /*0e40*/  STS.U16 [R94+0x706], R61 ;  /* 0x0007063d5e007388 */ /* 0x000fe20000000400 */
[----:B----4-:R-:W-:-:S03]  /*0e50*/  CS2R R30, SRZ ;  /* 0x00000000001e7805 */ /* 0x010fc6000001ff00 */
[----:B------:R-:W-:Y:S01]  /*0e60*/  STS.U16 [R94+0xb0a], R63 ;  /* 0x000b0a3f5e007388 */ /* 0x000fe20000000400 */
[----:B-1----:R-:W-:-:S03]  /*0e70*/  IMAD.WIDE R56, R56, R13, c[0x0][0x170] ;  /* 0x00005c0038387625 */ /* 0x002fc600078e020d */
[----:B------:R-:W-:Y:S04]  /*0e80*/  STS.U16 [R94+0xf0e], R91 ;  /* 0x000f0e5b5e007388 */ /* 0x000fe80000000400 */
[----:B------:R-:W-:Y:S06]  /*0e90*/  BAR.SYNC 0x0 ;  /* 0x0000000000007b1d */ /* 0x000fec0000000000 */
[----:B------:R0:W4:Y:S04]  /*0ea0*/  @!P0 LDG.E.EL.128 R24, [R58.64] ;  /* 0x000000043a188981 */ /* 0x000128000c2e1d00 */
[----:B------:R1:W5:Y:S01]  /*0eb0*/  @!P0 LDG.E.EL.128 R28, [R56.64] ;  /* 0x00000004381c8981 */ /* 0x000362000c2e1d00 */
[----:B------:R-:W-:-:S03]  /*0ec0*/  ISETP.GE.AND P1, PT, R0, 0x80, PT ;  /* 0x000000800000780c */ /* 0x000fc60003f26270 */
[----:B------:R-:W-:Y:S01]  /*0ed0*/  LDS.U16 R102, [R22+0x2] ;  /* 0x0000020016667984 */ /* 0x000fe20000000400 */
[----:B0-----:R-:W-:-:S03]  /*0ee0*/  CS2R R58, SRZ ;  /* 0x00000000003a7805 */ /* 0x001fc6000001ff00 */
[----:B------:R-:W0:Y:S01]  /*0ef0*/  LDS.U16 R110, [R22+0x6] ;  /* 0x00000600166e7984 */ /* 0x000e220000000400 */
[----:B-1----:R-:W-:-:S03]  /*0f00*/  CS2R R56, SRZ ;  /* 0x0000000000387805 */ /* 0x002fc6000001ff00 */
[----:B------:R-:W-:Y:S04]  /*0f10*/  LDS.U16 R109, [R22] ;  /* 0x00000000166d7984 */ /* 0x000fe80000000400 */
[----:B------:R-:W1:Y:S04]  /*0f20*/  LDS.U16 R105, [R22+0x4] ;  /* 0x0000040016697984 */ /* 0x000e680000000400 */
[----:B------:R-:W0:Y:S04]  /*0f30*/  LDS.U16 R116, [R22+0x8] ;  /* 0x0000080016747984 */ /* 0x000e280000000400 */
[----:B------:R-:W0:Y:S04]  /*0f40*/  LDS.U16 R98, [R22+0xa] ;  /* 0x00000a0016627984 */ /* 0x000e280000000400 */
[----:B------:R-:W-:Y:S04]  /*0f50*/  LDS.U16 R112, [R22+0xc] ;  /* 0x00000c0016707984 */ /* 0x000fe80000000400 */
[----:B------:R-:W0:Y:S04]  /*0f60*/  LDS.U16 R115, [R22+0xe] ;  /* 0x00000e0016737984 */ /* 0x000e280000000400 */
[----:B------:R-:W0:Y:S04]  /*0f70*/  LDS.U16 R114, [R22+0x1010] ;  /* 0x0010100016727984 */ /* 0x000e280000000400 */
[----:B------:R-:W0:Y:S04]  /*0f80*/  LDS.U16 R100, [R22+0x1012] ;  /* 0x0010120016647984 */ /* 0x000e280000000400 */
[----:B------:R-:W0:Y:S04]  /*0f90*/  LDS.U16 R107, [R22+0x1014] ;  /* 0x00101400166b7984 */ /* 0x000e280000000400 */
[----:B------:R-:W-:Y:S04]  /*0fa0*/  LDS.U16 R104, [R22+0x1016] ;  /* 0x0010160016687984 */ /* 0x000fe80000000400 */
[----:B------:R-:W0:Y:S04]  /*0fb0*/  LDS.U16 R106, [R22+0x1018] ;  /* 0x00101800166a7984 */ /* 0x000e280000000400 */
[----:B------:R-:W-:Y:S04]  /*0fc0*/  LDS.U16 R113, [R22+0x101a] ;  /* 0x00101a0016717984 */ /* 0x000fe80000000400 */
[----:B------:R-:W0:Y:S04]  /*0fd0*/  LDS.U16 R111, [R22+0x101c] ;  /* 0x00101c00166f7984 */ /* 0x000e280000000400 */
[----:B------:R-:W0:Y:S01]  /*0fe0*/  LDS.U16 R108, [R22+0x101e] ;  /* 0x00101e00166c7984 */ /* 0x000e220000000400 */
[----:B------:R-:W-:Y:S01]  /*0ff0*/  CS2R R60, SRZ ;  /* 0x00000000003c7805 */ /* 0x000fe2000001ff00 */
[----:B------:R-:W-:-:S02]  /*1000*/  CS2R R62, SRZ ;  /* 0x00000000003e7805 */ /* 0x000fc4000001ff00 */
[----:B------:R-:W-:Y:S06]  /*1010*/  BAR.SYNC 0x0 ;  /* 0x0000000000007b1d */ /* 0x000fec0000000000 */
[----:B----4-:R-:W-:Y:S02]  /*1020*/  SEL R93, R26, RZ, !P0 ;  /* 0x000000ff1a5d7207 */ /* 0x010fe40004000000 */
[----:B------:R-:W-:Y:S02]  /*1030*/  SEL R92, R24, RZ, !P0 ;  /* 0x000000ff185c7207 */ /* 0x000fe40004000000 */
[----:B------:R-:W-:-:S02]  /*1040*/  PRMT R26, R93, 0x7632, R26 ;  /* 0x000076325d1a7816 */ /* 0x000fc4000000001a */
[----:B------:R-:W-:Y:S01]  /*1050*/  SEL R91, R25, RZ, !P0 ;  /* 0x000000ff195b7207 */ /* 0x000fe20004000000 */
[----:B------:R-:W-:Y:S01]  /*1060*/  STS.U16 [R65], R92 ;  /* 0x0000005c41007388 */ /* 0x000fe20000000400 */
[----:B------:R-:W-:Y:S02]  /*1070*/  PRMT R24, R92, 0x7632, R24 ;  /* 0x000076325c187816 */ /* 0x000fe40000000018 */
[----:B------:R-:W-:Y:S01]  /*1080*/  SEL R97, R27, RZ, !P0 ;  /* 0x000000ff1b617207 */ /* 0x000fe20004000000 */
[----:B------:R4:W-:Y:S01]  /*1090*/  STS.U16 [R12+0xc0], R26 ;  /* 0x0000c01a0c007388 */ /* 0x0009e20000000400 */
[----:B-----5:R-:W-:Y:S02]  /*10a0*/  SEL R96, R28, RZ, !P0 ;  /* 0x000000ff1c607207 */ /* 0x020fe40004000000 */
[----:B------:R-:W-:Y:S01]  /*10b0*/  SEL R99, R29, RZ, !P0 ;  /* 0x000000ff1d637207 */ /* 0x000fe20004000000 */
[----:B------:R5:W-:Y:S01]  /*10c0*/  STS.U16 [R12], R24 ;  /* 0x000000180c007388 */ /* 0x000be20000000400 */
[----:B------:R-:W-:-:S02]  /*10d0*/  SEL R101, R30, RZ, !P0 ;  /* 0x000000ff1e657207 */ /* 0x000fc40004000000 */
[----:B------:R-:W-:Y:S01]  /*10e0*/  SEL R103, R31, RZ, !P0 ;  /* 0x000000ff1f677207 */ /* 0x000fe20004000000 */
[----:B------:R-:W-:Y:S01]  /*10f0*/  STS.U16 [R12+0x30], R91 ;  /* 0x0000305b0c007388 */ /* 0x000fe20000000400 */
[----:B------:R-:W-:Y:S02]  /*1100*/  PRMT R25, R91, 0x7632, R25 ;  /* 0x000076325b197816 */ /* 0x000fe40000000019 */
[----:B----4-:R-:W-:Y:S01]  /*1110*/  IADD3 R26, R10, 0x10000, RZ ;  /* 0x000100000a1a7810 */ /* 0x010fe20007ffe0ff */
[----:B------:R-:W-:Y:S01]  /*1120*/  STS.U16 [R12+0x90], R93 ;  /* 0x0000905d0c007388 */ /* 0x000fe20000000400 */
[----:B------:R-:W-:Y:S02]  /*1130*/  PRMT R27, R97, 0x7632, R27 ;  /* 0x00007632611b7816 */ /* 0x000fe4000000001b */
[----:B------:R-:W-:Y:S01]  /*1140*/  ISETP.GE.AND P0, PT, R14, 0x80, PT ;  /* 0x000000800e00780c */ /* 0x000fe20003f06270 */
[----:B-----5:R-:W-:Y:S01]  /*1150*/  IMAD.IADD R24, R15, 0x1, R26 ;  /* 0x000000010f187824 */ /* 0x020fe200078e021a */
[----:B------:R-:W-:Y:S01]  /*1160*/  PRMT R28, R96, 0x7632, R28 ;  /* 0x00007632601c7816 */ /* 0x000fe2000000001c */
[----:B------:R4:W-:Y:S01]  /*1170*/  STS.U16 [R12+0x60], R25 ;  /* 0x000060190c007388 */ /* 0x0009e20000000400 */
[----:B------:R-:W-:-:S02]  /*1180*/  PRMT R29, R99, 0x7632, R29 ;  /* 0x00007632631d7816 */ /* 0x000fc4000000001d */
[----:B------:R-:W-:Y:S01]  /*1190*/  PRMT R30, R101, 0x7632, R30 ;  /* 0x00007632651e7816 */ /* 0x000fe2000000001e */
[----:B------:R-:W-:Y:S01]  /*11a0*/  STS.U16 [R12+0x120], R27 ;  /* 0x0001201b0c007388 */ /* 0x000fe20000000400 */
[----:B------:R-:W-:Y:S01]  /*11b0*/  PRMT R31, R103, 0x7632, R31 ;  /* 0x00007632671f7816 */ /* 0x000fe2000000001f */
[----:B------:R-:W-:Y:S02]  /*11c0*/  IMAD.IADD R118, R17, 0x1, R26 ;  /* 0x0000000111767824 */ /* 0x000fe400078e021a */
[----:B------:R-:W-:Y:S01]  /*11d0*/  STS.U16 [R12+0xf0], R97 ;  /* 0x0000f0610c007388 */ /* 0x000fe20000000400 */
[----:B----4-:R-:W-:-:S03]  /*11e0*/  IMAD.WIDE R24, R24, R13, c[0x0][0x160] ;  /* 0x0000580018187625 */ /* 0x010fc600078e020d */
[----:B------:R-:W-:Y:S01]  /*11f0*/  STS.U16 [R65+0x10], R96 ;  /* 0x0000106041007388 */ /* 0x000fe20000000400 */
[----:B------:R-:W-:-:S03]  /*1200*/  IMAD.WIDE R118, R118, R13, c[0x0][0x160] ;  /* 0x0000580076767625 */ /* 0x000fc600078e020d */
        /* <DEDUP_REMOVED lines=8> */
[----:B------:R4:W5:Y:S04]  /*1290*/  @!P1 LDG.E.EL.128 R56, [R24.64] ;  /* 0x0000000418389981 */ /* 0x000968000c2e1d00 */
[----:B------:R-:W2:Y:S01]  /*12a0*/  @!P0 LDG.E.EL.128 R60, [R118.64] ;  /* 0x00000004763c8981 */ /* 0x000ea2000c2e1d00 */
[----:B------:R-:W-:-:S03]  /*12b0*/  ISETP.GE.AND P5, PT, R8, 0x80, PT ;  /* 0x000000800800780c */ /* 0x000fc60003fa6270 */
[----:B------:R-:W-:Y:S04]  /*12c0*/  LDS.128 R28, [R16] ;  /* 0x00000000101c7984 */ /* 0x000fe80000000c00 */
[----:B----4-:R-:W-:Y:S04]  /*12d0*/  LDS.128 R24, [R16+0x1800] ;  /* 0x0018000010187984 */ /* 0x010fe80000000c00 */
[----:B------:R-:W-:Y:S06]  /*12e0*/  BAR.SYNC 0x0 ;  /* 0x0000000000007b1d */ /* 0x000fec0000000000 */
[----:B0-----:R-:W-:Y:S01]  /*12f0*/  IMAD.U32 R110, R110, 0x10000, RZ ;  /* 0x000100006e6e7824 */ /* 0x001fe200078e00ff */
[----:B------:R-:W-:Y:S01]  /*1300*/  ISETP.GT.AND P4, PT, R8, 0x7f, PT ;  /* 0x0000007f0800780c */ /* 0x000fe20003f84270 */
[----:B-1----:R-:W-:-:S02]  /*1310*/  IMAD.U32 R105, R105, 0x10000, RZ ;  /* 0x0001000069697824 */ /* 0x002fc400078e00ff */
[----:B------:R-:W-:Y:S02]  /*1320*/  IMAD.U32 R102, R102, 0x10000, RZ ;  /* 0x0001000066667824 */ /* 0x000fe400078e00ff */
[----:B------:R-:W-:-:S03]  /*1330*/  IMAD.U32 R116, R116, 0x10000, RZ ;  /* 0x0001000074747824 */ /* 0x000fc600078e00ff */
[----:B------:R-:W-:Y:S02]  /*1340*/  LOP3.LUT R102, R102, 0x80000000, RZ, 0x3c, !PT ;  /* 0x8000000066667812 */ /* 0x000fe400078e3cff */
[----:B------:R-:W-:Y:S02]  /*1350*/  SHF.L.U32 R109, R109, 0x10, RZ ;  /* 0x000000106d6d7819 */ /* 0x000fe400000006ff */
[----:B------:R-:W-:Y:S02]  /*1360*/  ISETP.GT.AND P3, PT, R8, 0xff, PT ;  /* 0x000000ff0800780c */ /* 0x000fe40003f64270 */
[----:B------:R-:W-:Y:S01]  /*1370*/  LOP3.LUT R109, R109, 0x80000000, RZ, 0x3c, !PT ;  /* 0x800000006d6d7812 */ /* 0x000fe200078e3cff */
[----:B------:R-:W-:Y:S01]  /*1380*/  IMAD.U32 R11, R11, 0x10000, RZ ;  /* 0x000100000b0b7824 */ /* 0x000fe200078e00ff */
[----:B-----5:R-:W-:Y:S02]  /*1390*/  SEL R121, R57, RZ, !P1 ;  /* 0x000000ff39797207 */ /* 0x020fe40004800000 */
[----:B------:R-:W-:-:S02]  /*13a0*/  SEL R117, R56, RZ, !P1 ;  /* 0x000000ff38757207 */ /* 0x000fc40004800000 */
[----:B------:R-:W-:Y:S01]  /*13b0*/  SHF.R.U32.HI R120, RZ, 0x10, R121 ;  /* 0x00000010ff787819 */ /* 0x000fe20000011679 */
[----:B------:R-:W-:Y:S01]  /*13c0*/  STS.U16 [R94+0x404], R121 ;  /* 0x000404795e007388 */ /* 0x000fe20000000400 */
[----:B------:R-:W-:Y:S02]  /*13d0*/  SEL R123, R58, RZ, !P1 ;  /* 0x000000ff3a7b7207 */ /* 0x000fe40004800000 */
[----:B------:R-:W-:Y:S01]  /*13e0*/  SEL R125, R59, RZ, !P1 ;  /* 0x000000ff3b7d7207 */ /* 0x000fe20004800000 */
[----:B------:R0:W-:Y:S01]  /*13f0*/  STS.U16 [R94+0x606], R120 ;  /* 0x000606785e007388 */ /* 0x0001e20000000400 */
[----:B--2---:R-:W-:Y:S02]  /*1400*/  SEL R59, R62, RZ, !P0 ;  /* 0x000000ff3e3b7207 */ /* 0x004fe40004000000 */
[----:B------:R-:W-:Y:S01]  /*1410*/  IADD3 R62, R8, 0x80, RZ ;  /* 0x00000080083e7810 */ /* 0x000fe20007ffe0ff */
[----:B------:R1:W-:Y:S01]  /*1420*/  STS.U16 [R94], R117 ;  /* 0x000000755e007388 */ /* 0x0003e20000000400 */
[----:B------:R-:W-:-:S02]  /*1430*/  SHF.R.U32.HI R56, RZ, 0x10, R117 ;  /* 0x00000010ff387819 */ /* 0x000fc40000011675 */
[----:B------:R-:W-:Y:S01]  /*1440*/  SEL R57, R60, RZ, !P0 ;  /* 0x000000ff3c397207 */ /* 0x000fe20004000000 */
[----:B------:R2:W-:Y:S01]  /*1450*/  STS.U16 [R94+0x808], R123 ;  /* 0x0008087b5e007388 */ /* 0x0005e20000000400 */
[----:B------:R-:W-:Y:S02]  /*1460*/  SHF.R.U32.HI R58, RZ, 0x10, R123 ;  /* 0x00000010ff3a7819 */ /* 0x000fe4000001167b */
[----:B------:R-:W-:Y:S01]  /*1470*/  SEL R61, R61, RZ, !P0 ;  /* 0x000000ff3d3d7207 */ /* 0x000fe20004000000 */
[----:B------:R4:W-:Y:S01]  /*1480*/  STS.U16 [R94+0xc0c], R125 ;  /* 0x000c0c7d5e007388 */ /* 0x0009e20000000400 */
[----:B------:R-:W-:Y:S02]  /*1490*/  SEL R63, R63, RZ, !P0 ;  /* 0x000000ff3f3f7207 */ /* 0x000fe40004000000 */
[----:B0-----:R-:W-:Y:S01]  /*14a0*/  LEA R120, R95, R62, 0x8 ;  /* 0x0000003e5f787211 */ /* 0x001fe200078e40ff */
[----:B------:R-:W-:Y:S01]  /*14b0*/  STS.U16 [R94+0x202], R56 ;  /* 0x000202385e007388 */ /* 0x000fe20000000400 */
[----:B------:R-:W-:-:S02]  /*14c0*/  SHF.R.U32.HI R122, RZ, 0x10, R125 ;  /* 0x00000010ff7a7819 */ /* 0x000fc4000001167d */
[----:B-1----:R-:W-:Y:S01]  /*14d0*/  SHF.R.U32.HI R117, RZ, 0x10, R57 ;  /* 0x00000010ff757819 */ /* 0x002fe20000011639 */
[----:B------:R0:W-:Y:S01]  /*14e0*/  STS.U16 [R94+0x100], R57 ;  /* 0x000100395e007388 */ /* 0x0001e20000000400 */
[----:B--2---:R-:W-:Y:S01]  /*14f0*/  SHF.R.U32.HI R123, RZ, 0x10, R61 ;  /* 0x00000010ff7b7819 */ /* 0x004fe2000001163d */
[----:B------:R-:W-:Y:S01]  /*1500*/  IMAD.WIDE R120, R120, R13, c[0x0][0x170] ;  /* 0x00005c0078787625 */ /* 0x000fe200078e020d */
[----:B----4-:R-:W-:Y:S01]  /*1510*/  SHF.R.U32.HI R125, RZ, 0x10, R59 ;  /* 0x00000010ff7d7819 */ /* 0x010fe2000001163b */
[----:B------:R-:W-:Y:S01]  /*1520*/  STS.U16 [R94+0xa0a], R58 ;  /* 0x000a0a3a5e007388 */ /* 0x000fe20000000400 */
[----:B------:R-:W-:-:S03]  /*1530*/  SHF.R.U32.HI R60, RZ, 0x10, R63 ;  /* 0x00000010ff3c7819 */ /* 0x000fc6000001163f */
[----:B------:R1:W-:Y:S01]  /*1540*/  STS.U16 [R94+0x908], R59 ;  /* 0x0009083b5e007388 */ /* 0x0003e20000000400 */
[----:B0-----:R-:W-:-:S03]  /*1550*/  CS2R R56, SRZ ;  /* 0x0000000000387805 */ /* 0x001fc6000001ff00 */
[----:B------:R-:W-:Y:S04]  /*1560*/  STS.U16 [R94+0xe0e], R122 ;  /* 0x000e0e7a5e007388 */ /* 0x000fe80000000400 */
[----:B------:R-:W-:Y:S01]  /*1570*/  STS.U16 [R94+0x302], R117 ;  /* 0x000302755e007388 */ /* 0x000fe20000000400 */
[----:B-1----:R-:W-:-:S03]  /*1580*/  CS2R R58, SRZ ;  /* 0x00000000003a7805 */ /* 0x002fc6000001ff00 */
[----:B------:R-:W-:Y:S04]  /*1590*/  STS.U16 [R94+0x504], R61 ;  /* 0x0005043d5e007388 */ /* 0x000fe80000000400 */
[----:B------:R-:W-:Y:S04]  /*15a0*/  STS.U16 [R94+0xd0c], R63 ;  /* 0x000d0c3f5e007388 */ /* 0x000fe80000000400 */
[----:B------:R-:W-:Y:S04]  /*15b0*/  STS.U16 [R94+0x706], R123 ;  /* 0x0007067b5e007388 */ /* 0x000fe80000000400 */
[----:B------:R-:W-:Y:S04]  /*15c0*/  STS.U16 [R94+0xb0a], R125 ;  /* 0x000b0a7d5e007388 */ /* 0x000fe80000000400 */
[----:B------:R-:W-:Y:S04]  /*15d0*/  STS.U16 [R94+0xf0e], R60 ;  /* 0x000f0e3c5e007388 */ /* 0x000fe80000000400 */
[----:B------:R-:W-:Y:S06]  /*15e0*/  BAR.SYNC 0x0 ;  /* 0x0000000000007b1d */ /* 0x000fec0000000000 */
[----:B------:R0:W2:Y:S01]  /*15f0*/  @!P5 LDG.E.EL.128 R56, [R120.64] ;  /* 0x000000047838d981 */ /* 0x0000a2000c2e1d00 */
[----:B------:R-:W-:Y:S01]  /*1600*/  IMAD R122, R77, 0x100, R62 ;  /* 0x000001004d7a7824 */ /* 0x000fe200078e023e */
[----:B------:R-:W-:Y:S01]  /*1610*/  CS2R R60, SRZ ;  /* 0x00000000003c7805 */ /* 0x000fe2000001ff00 */
[----:B------:R-:W-:-:S02]  /*1620*/  CS2R R62, SRZ ;  /* 0x00000000003e7805 */ /* 0x000fc4000001ff00 */
[----:B------:R-:W-:-:S05]  /*1630*/  IMAD.WIDE R94, R122, R13, c[0x0][0x170] ;  /* 0x00005c007a5e7625 */ /* 0x000fca00078e020d */
[----:B------:R1:W4:Y:S01]  /*1640*/  @!P5 LDG.E.EL.128 R60, [R94.64] ;  /* 0x000000045e3cd981 */ /* 0x000322000c2e1d00 */
[----:B0-----:R-:W-:Y:S01]  /*1650*/  IMAD.U32 R120, R67, 0x10000, RZ ;  /* 0x0001000043787824 */ /* 0x001fe200078e00ff */
[C---:B------:R-:W-:Y:S01]  /*1660*/  PRMT R67, R91.reuse, 0x7632, R67 ;  /* 0x000076325b437816 */ /* 0x040fe20000000043 */
[----:B------:R-:W-:Y:S01]  /*1670*/  IMAD.U32 R91, R91, 0x10000, RZ ;  /* 0x000100005b5b7824 */ /* 0x000fe200078e00ff */
[C---:B------:R-:W-:Y:S01]  /*1680*/  PRMT R77, R92.reuse, 0x7632, R77 ;  /* 0x000076325c4d7816 */ /* 0x040fe2000000004d */
[----:B------:R-:W-:Y:S01]  /*1690*/  IMAD.U32 R92, R92, 0x10000, RZ ;  /* 0x000100005c5c7824 */ /* 0x000fe200078e00ff */
[----:B------:R-:W-:Y:S01]  /*16a0*/  SHF.L.U32 R8, R93, 0x10, RZ ;  /* 0x000000105d087819 */ /* 0x000fe200000006ff */
[----:B------:R-:W-:Y:S01]  /*16b0*/  IMAD.U32 R67, R67, 0x10000, RZ ;  /* 0x0001000043437824 */ /* 0x000fe200078e00ff */
[----:B------:R-:W-:Y:S01]  /*16c0*/  PRMT R93, R55, 0x7632, R93 ;  /* 0x00007632375d7816 */ /* 0x000fe2000000005d */
[----:B------:R-:W-:Y:S01]  /*16d0*/  IMAD.U32 R77, R77, 0x10000, RZ ;  /* 0x000100004d4d7824 */ /* 0x000fe200078e00ff */
[----:B-1----:R-:W-:Y:S01]  /*16e0*/  LOP3.LUT R94, R110, 0x80000000, RZ, 0x3c, !PT ;  /* 0x800000006e5e7812 */ /* 0x002fe200078e3cff */
[----:B------:R-:W-:Y:S01]  /*16f0*/  IMAD.U32 R95, R66, 0x10000, RZ ;  /* 0x00010000425f7824 */ /* 0x000fe200078e00ff */
[----:B------:R-:W-:Y:S01]  /*1700*/  FFMA R92, R92, R109, RZ ;  /* 0x0000006d5c5c7223 */ /* 0x000fe200000000ff */
[----:B------:R-:W-:Y:S01]  /*1710*/  FFMA R102, R77, R102, RZ ;  /* 0x000000664d667223 */ /* 0x000fe200000000ff */
[C---:B------:R-:W-:Y:S01]  /*1720*/  PRMT R77, R52.reuse, 0x7632, R77 ;  /* 0x00007632344d7816 */ /* 0x040fe2000000004d */
[----:B------:R-:W-:Y:S01]  /*1730*/  FFMA R94, R67, R94, RZ ;  /* 0x0000005e435e7223 */ /* 0x000fe200000000ff */
[----:B------:R-:W-:Y:S01]  /*1740*/  PRMT R67, R53, 0x7632, R67 ;  /* 0x0000763235437816 */ /* 0x000fe20000000043 */
[----:B------:R-:W-:Y:S01]  /*1750*/  IMAD.U32 R110, R52, 0x10000, RZ ;  /* 0x00010000346e7824 */ /* 0x000fe200078e00ff */
[----:B------:R-:W-:Y:S01]  /*1760*/  SHF.L.U32 R122, R77, 0x10, RZ ;  /* 0x000000104d7a7819 */ /* 0x000fe200000006ff */
[----:B------:R-:W-:Y:S01]  /*1770*/  IMAD.U32 R98, R98, 0x10000, RZ ;  /* 0x0001000062627824 */ /* 0x000fe200078e00ff */
[----:B------:R-:W-:Y:S01]  /*1780*/  FSEL R66, R94, RZ, P4 ;  /* 0x000000ff5e427208 */ /* 0x000fe20002000000 */
[----:B------:R-:W-:Y:S01]  /*1790*/  IMAD.U32 R67, R67, 0x10000, RZ ;  /* 0x0001000043437824 */ /* 0x000fe200078e00ff */
[----:B------:R-:W-:Y:S01]  /*17a0*/  LOP3.LUT R94, R105, 0x80000000, RZ, 0x3c, !PT ;  /* 0x80000000695e7812 */ /* 0x000fe200078e3cff */
[----:B------:R-:W-:Y:S01]  /*17b0*/  IMAD.U32 R68, R68, 0x10000, RZ ;  /* 0x0001000044447824 */ /* 0x000fe200078e00ff */
[----:B------:R-:W-:Y:S01]  /*17c0*/  FSEL R77, R102, RZ, P4 ;  /* 0x000000ff664d7208 */ /* 0x000fe20002000000 */
[----:B------:R-:W-:Y:S01]  /*17d0*/  FFMA R66, R67, R95, R66 ;  /* 0x0000005f43427223 */ /* 0x000fe20000000042 */
[C---:B------:R-:W-:Y:S01]  /*17e0*/  IMAD.U32 R102, R54.reuse, 0x10000, RZ ;  /* 0x0001000036667824 */ /* 0x040fe200078e00ff */
        /* <DEDUP_REMOVED lines=9> */
[----:B------:R-:W-:Y:S01]  /*1880*/  PRMT R71, R49, 0x7632, R71 ;  /* 0x0000763231477816 */ /* 0x000fe20000000047 */
[----:B------:R-:W-:Y:S01]  /*1890*/  FFMA R52, R95, R11, R52 ;  /* 0x0000000b5f347223 */ /* 0x000fe20000000034 */
[----:B------:R-:W-:Y:S01]  /*18a0*/  SHF.L.U32 R114, R114, 0x10, RZ ;  /* 0x0000001072727819 */ /* 0x000fe200000006ff */
[----:B------:R-:W-:Y:S01]  /*18b0*/  FFMA R8, R8, R67, RZ ;  /* 0x0000004308087223 */ /* 0x000fe200000000ff */
[----:B------:R-:W-:Y:S01]  /*18c0*/  FSEL R53, R92, RZ, P4 ;  /* 0x000000ff5c357208 */ /* 0x000fe20002000000 */
[C---:B------:R-:W-:Y:S01]  /*18d0*/  IMAD.U32 R92, R48.reuse, 0x10000, RZ ;  /* 0x00010000305c7824 */ /* 0x040fe200078e00ff */
[----:B------:R-:W-:Y:S01]  /*18e0*/  PRMT R95, R48, 0x7632, R95 ;  /* 0x00007632305f7816 */ /* 0x000fe2000000005f */
[----:B------:R-:W-:Y:S01]  /*18f0*/  IMAD.U32 R100, R100, 0x10000, RZ ;  /* 0x0001000064647824 */ /* 0x000fe200078e00ff */
[----:B------:R-:W-:Y:S01]  /*1900*/  FSEL R49, R8, RZ, P4 ;  /* 0x000000ff08317208 */ /* 0x000fe20002000000 */
[----:B------:R-:W-:Y:S01]  /*1910*/  IMAD.U32 R91, R91, 0x10000, RZ ;  /* 0x000100005b5b7824 */ /* 0x000fe200078e00ff */
[----:B------:R-:W-:Y:S01]  /*1920*/  PRMT R8, R93, 0x7632, R8 ;  /* 0x000076325d087816 */ /* 0x000fe20000000008 */
[----:B------:R-:W-:Y:S01]  /*1930*/  IMAD.U32 R18, R18, 0x10000, RZ ;  /* 0x0001000012127824 */ /* 0x000fe200078e00ff */
[----:B------:R-:W-:Y:S01]  /*1940*/  PRMT R11, R97, 0x7632, R11 ;  /* 0x00007632610b7816 */ /* 0x000fe2000000000b */
[----:B------:R-:W-:Y:S01]  /*1950*/  FFMA R49, R102, R68, R49 ;  /* 0x0000004466317223 */ /* 0x000fe20000000031 */
[C---:B------:R-:W-:Y:S01]  /*1960*/  PRMT R48, R96.reuse, 0x7632, R48 ;  /* 0x0000763260307816 */ /* 0x040fe20000000030 */
[----:B------:R-:W-:Y:S01]  /*1970*/  IMAD.U32 R96, R96, 0x10000, RZ ;  /* 0x0001000060607824 */ /* 0x000fe200078e00ff */
[----:B------:R-:W-:Y:S01]  /*1980*/  LOP3.LUT R105, R98, 0x80000000, RZ, 0x3c, !PT ;  /* 0x8000000062697812 */ /* 0x000fe200078e3cff */
[----:B------:R-:W-:Y:S01]  /*1990*/  IMAD.U32 R8, R8, 0x10000, RZ ;  /* 0x0001000008087824 */ /* 0x000fe200078e00ff */
[----:B------:R-:W-:Y:S01]  /*19a0*/  LOP3.LUT R109, R114, 0x80000000, RZ, 0x3c, !PT ;  /* 0x80000000726d7812 */ /* 0x000fe200078e3cff */
[----:B------:R-:W-:Y:S01]  /*19b0*/  IMAD.U32 R48, R48, 0x10000, RZ ;  /* 0x0001000030307824 */ /* 0x000fe200078e00ff */
[----:B------:R-:W-:Y:S01]  /*19c0*/  LOP3.LUT R68, R115, 0x80000000, RZ, 0x3c, !PT ;  /* 0x8000000073447812 */ /* 0x000fe200078e3cff */
[----:B------:R-:W-:Y:S01]  /*19d0*/  FFMA R8, R8, R105, RZ ;  /* 0x0000006908087223 */ /* 0x000fe200000000ff */
[----:B------:R-:W-:Y:S01]  /*19e0*/  SHF.L.U32 R11, R11, 0x10, RZ ;  /* 0x000000100b0b7819 */ /* 0x000fe200000006ff */
[----:B------:R-:W-:Y:S01]  /*19f0*/  FFMA R96, R96, R109, RZ ;  /* 0x0000006d60607223 */ /* 0x000fe200000000ff */
[----:B------:R-:W-:Y:S01]  /*1a00*/  LOP3.LUT R115, R100, 0x80000000, RZ, 0x3c, !PT ;  /* 0x8000000064737812 */ /* 0x000fe200078e3cff */
[----:B------:R-:W-:Y:S01]  /*1a10*/  IMAD.U32 R105, R64, 0x10000, RZ ;  /* 0x0001000040697824 */ /* 0x000fe200078e00ff */
[----:B------:R-:W-:Y:S01]  /*1a20*/  FSEL R8, R8, RZ, P4 ;  /* 0x000000ff08087208 */ /* 0x000fe20002000000 */
[----:B------:R-:W-:Y:S01]  /*1a30*/  FFMA R11, R11, R68, RZ ;  /* 0x000000440b0b7223 */ /* 0x000fe200000000ff */
[----:B------:R-:W-:Y:S01]  /*1a40*/  SHF.L.U32 R68, R19, 0x10, RZ ;  /* 0x0000001013447819 */ /* 0x000fe200000006ff */
[----:B------:R-:W-:Y:S01]  /*1a50*/  FFMA R48, R48, R115, RZ ;  /* 0x0000007330307223 */ /* 0x000fe200000000ff */
[----:B------:R-:W-:Y:S01]  /*1a60*/  FSEL R19, R96, RZ, P4 ;  /* 0x000000ff60137208 */ /* 0x000fe20002000000 */
[----:B------:R-:W-:Y:S01]  /*1a70*/  IMAD.U32 R64, R20, 0x10000, RZ ;  /* 0x0001000014407824 */ /* 0x000fe200078e00ff */
[----:B------:R-:W-:Y:S01]  /*1a80*/  SHF.L.U32 R107, R107, 0x10, RZ ;  /* 0x000000106b6b7819 */ /* 0x000fe200000006ff */
[----:B------:R-:W-:Y:S01]  /*1a90*/  IMAD.U32 R109, R72, 0x10000, RZ ;  /* 0x00010000486d7824 */ /* 0x000fe200078e00ff */
[----:B------:R-:W-:Y:S01]  /*1aa0*/  FSEL R20, R48, RZ, P4 ;  /* 0x000000ff30147208 */ /* 0x000fe20002000000 */
[--C-:B------:R-:W-:Y:S01]  /*1ab0*/  FFMA R48, R91, R105, R8.reuse ;  /* 0x000000695b307223 */ /* 0x100fe20000000008 */
[----:B------:R-:W-:Y:S01]  /*1ac0*/  FFMA R19, R92, R68, R19 ;  /* 0x000000445c137223 */ /* 0x000fe20000000013 */
[C---:B------:R-:W-:Y:S01]  /*1ad0*/  PRMT R8, R99.reuse, 0x7632, R8 ;  /* 0x0000763263087816 */ /* 0x040fe20000000008 */
[----:B------:R-:W-:Y:S01]  /*1ae0*/  IMAD.U32 R99, R99, 0x10000, RZ ;  /* 0x0001000063637824 */ /* 0x000fe200078e00ff */
[----:B------:R-:W-:Y:S01]  /*1af0*/  LOP3.LUT R68, R107, 0x80000000, RZ, 0x3c, !PT ;  /* 0x800000006b447812 */ /* 0x000fe200078e3cff */
[----:B------:R-:W-:Y:S01]  /*1b00*/  IMAD.U32 R72, R93, 0x10000, RZ ;  /* 0x000100005d487824 */ /* 0x000fe200078e00ff */
[----:B------:R-:W-:Y:S01]  /*1b10*/  FSEL R11, R11, RZ, P4 ;  /* 0x000000ff0b0b7208 */ /* 0x000fe20002000000 */
[----:B------:R-:W-:Y:S01]  /*1b20*/  IMAD.U32 R112, R112, 0x10000, RZ ;  /* 0x0001000070707824 */ /* 0x000fe200078e00ff */
[----:B------:R-:W-:Y:S01]  /*1b30*/  SHF.L.U32 R67, R50, 0x10, RZ ;  /* 0x0000001032437819 */ /* 0x000fe200000006ff */
[----:B------:R-:W-:Y:S01]  /*1b40*/  FFMA R99, R99, R68, RZ ;  /* 0x0000004463637223 */ /* 0x000fe200000000ff */
[----:B------:R-:W-:Y:S01]  /*1b50*/  IMAD.U32 R106, R106, 0x10000, RZ ;  /* 0x000100006a6a7824 */ /* 0x000fe200078e00ff */
[----:B------:R-:W0:Y:S01]  /*1b60*/  LDS.U16 R68, [R22+0x2] ;  /* 0x0000020016447984 */ /* 0x000e220000000400 */
[----:B------:R-:W-:Y:S01]  /*1b70*/  FFMA R18, R72, R18, R11 ;  /* 0x0000001248127223 */ /* 0x000fe2000000000b */
[----:B------:R-:W-:Y:S01]  /*1b80*/  LOP3.LUT R112, R112, 0x80000000, RZ, 0x3c, !PT ;  /* 0x8000000070707812 */ /* 0x000fe200078e3cff */
[----:B------:R-:W-:Y:S01]  /*1b90*/  IMAD.U32 R97, R97, 0x10000, RZ ;  /* 0x0001000061617824 */ /* 0x000fe200078e00ff */
[----:B------:R-:W1:Y:S01]  /*1ba0*/  LDS.U16 R72, [R22+0x6] ;  /* 0x0000060016487984 */ /* 0x000e620000000400 */
[----:B------:R-:W-:Y:S01]  /*1bb0*/  LOP3.LUT R92, R106, 0x80000000, RZ, 0x3c, !PT ;  /* 0x800000006a5c7812 */ /* 0x000fe200078e3cff */
[----:B------:R-:W-:Y:S01]  /*1bc0*/  IMAD.U32 R11, R101, 0x10000, RZ ;  /* 0x00010000650b7824 */ /* 0x000fe200078e00ff */
[----:B------:R-:W-:Y:S01]  /*1bd0*/  FFMA R97, R97, R112, RZ ;  /* 0x0000007061617223 */ /* 0x000fe200000000ff */
[----:B------:R-:W-:Y:S01]  /*1be0*/  IMAD.U32 R111, R111, 0x10000, RZ ;  /* 0x000100006f6f7824 */ /* 0x000fe200078e00ff */
[----:B------:R-:W-:Y:S01]  /*1bf0*/  SHF.L.U32 R8, R8, 0x10, RZ ;  /* 0x0000001008087819 */ /* 0x000fe200000006ff */
[----:B------:R-:W-:Y:S01]  /*1c00*/  FFMA R92, R11, R92, RZ ;  /* 0x0000005c0b5c7223 */ /* 0x000fe200000000ff */
[----:B------:R-:W-:Y:S01]  /*1c10*/  IMAD.U32 R96, R69, 0x10000, RZ ;  /* 0x0001000045607824 */ /* 0x000fe200078e00ff */
[----:B------:R-:W-:Y:S01]  /*1c20*/  FSEL R97, R97, RZ, P4 ;  /* 0x000000ff61617208 */ /* 0x000fe20002000000 */
[----:B------:R-:W5:Y:S01]  /*1c30*/  LDS.U16 R69, [R22+0x4] ;  /* 0x0000040016457984 */ /* 0x000f620000000400 */
[----:B------:R-:W-:Y:S01]  /*1c40*/  IMAD.U32 R73, R73, 0x10000, RZ ;  /* 0x0001000049497824 */ /* 0x000fe200078e00ff */
[----:B------:R-:W-:Y:S01]  /*1c50*/  FSEL R92, R92, RZ, P4 ;  /* 0x000000ff5c5c7208 */ /* 0x000fe20002000000 */
[----:B------:R-:W-:Y:S01]  /*1c60*/  IMAD.U32 R11, R103, 0x10000, RZ ;  /* 0x00010000670b7824 */ /* 0x000fe200078e00ff */
[----:B------:R-:W-:Y:S01]  /*1c70*/  LOP3.LUT R98, R111, 0x80000000, RZ, 0x3c, !PT ;  /* 0x800000006f627812 */ /* 0x000fe200078e3cff */
[----:B------:R-:W-:Y:S01]  /*1c80*/  FFMA R64, R94, R64, R97 ;  /* 0x000000405e407223 */ /* 0x000fe20000000061 */
[----:B------:R-:W-:Y:S01]  /*1c90*/  FSEL R94, R99, RZ, P4 ;  /* 0x000000ff635e7208 */ /* 0x000fe20002000000 */
[----:B------:R-:W-:Y:S01]  /*1ca0*/  IMAD.U32 R93, R23, 0x10000, RZ ;  /* 0x00010000175d7824 */ /* 0x000fe200078e00ff */
[----:B------:R-:W-:Y:S01]  /*1cb0*/  FFMA R67, R67, R73, R92 ;  /* 0x0000004943437223 */ /* 0x000fe2000000005c */
[----:B------:R-:W-:Y:S01]  /*1cc0*/  IMAD.U32 R100, R71, 0x10000, RZ ;  /* 0x0001000047647824 */ /* 0x000fe200078e00ff */
[----:B------:R-:W-:Y:S01]  /*1cd0*/  FFMA R73, R11, R98, RZ ;  /* 0x000000620b497223 */ /* 0x000fe200000000ff */
[----:B------:R-:W-:Y:S01]  /*1ce0*/  IMAD.U32 R104, R104, 0x10000, RZ ;  /* 0x0001000068687824 */ /* 0x000fe200078e00ff */
[----:B------:R-:W-:Y:S01]  /*1cf0*/  LDS.U16 R71, [R22+0x8] ;  /* 0x0000080016477984 */ /* 0x000fe20000000400 */
[----:B------:R-:W-:Y:S01]  /*1d00*/  FFMA R55, R55, R93, R94 ;  /* 0x0000005d37377223 */ /* 0x000fe2000000005e */
[----:B------:R-:W-:Y:S01]  /*1d10*/  IMAD.U32 R95, R95, 0x10000, RZ ;  /* 0x000100005f5f7824 */ /* 0x000fe200078e00ff */
[----:B------:R-:W-:Y:S01]  /*1d20*/  SHF.L.U32 R93, R9, 0x10, RZ ;  /* 0x00000010095d7819 */ /* 0x000fe200000006ff */
[----:B------:R-:W2:Y:S01]  /*1d30*/  LDS.U16 R11, [R22] ;  /* 0x00000000160b7984 */ /* 0x000ea20000000400 */
[----:B------:R-:W-:Y:S01]  /*1d40*/  LOP3.LUT R91, R104, 0x80000000, RZ, 0x3c, !PT ;  /* 0x80000000685b7812 */ /* 0x000fe200078e3cff */
[----:B------:R-:W-:Y:S01]  /*1d50*/  FFMA R53, R110, R54, R53 ;  /* 0x000000366e357223 */ /* 0x000fe20000000035 */
[----:B------:R-:W-:Y:S01]  /*1d60*/  PRMT R54, R50, 0x7632, R54 ;  /* 0x0000763232367816 */ /* 0x000fe20000000036 */
[----:B------:R-:W-:Y:S01]  /*1d70*/  FFMA R20, R95, R109, R20 ;  /* 0x0000006d5f147223 */ /* 0x000fe20000000014 */
[----:B------:R-:W-:Y:S01]  /*1d80*/  IMAD.U32 R108, R108, 0x10000, RZ ;  /* 0x000100006c6c7824 */ /* 0x000fe200078e00ff */
[----:B------:R-:W-:Y:S01]  /*1d90*/  FFMA R91, R8, R91, RZ ;  /* 0x0000005b085b7223 */ /* 0x000fe200000000ff */
[----:B------:R-:W-:Y:S01]  /*1da0*/  PRMT R103, R103, 0x7632, R103 ;  /* 0x0000763267677816 */ /* 0x000fe20000000067 */
[----:B------:R-:W-:Y:S01]  /*1db0*/  IMAD.U32 R97, R54, 0x10000, RZ ;  /* 0x0001000036617824 */ /* 0x000fe200078e00ff */
[----:B------:R-:W-:Y:S01]  /*1dc0*/  PRMT R50, R51, 0x7632, R50 ;  /* 0x0000763233327816 */ /* 0x000fe20000000032 */
[----:B------:R-:W2:Y:S01]  /*1dd0*/  LDS.U16 R54, [R22+0xa] ;  /* 0x00000a0016367984 */ /* 0x000ea20000000400 */
[----:B0-----:R-:W-:Y:S01]  /*1de0*/  IMAD.U32 R95, R68, 0x10000, RZ ;  /* 0x00010000445f7824 */ /* 0x001fe200078e00ff */
[----:B------:R-:W-:Y:S01]  /*1df0*/  FSEL R23, R91, RZ, P4 ;  /* 0x000000ff5b177208 */ /* 0x000fe20002000000 */
[----:B------:R-:W-:Y:S01]  /*1e00*/  IMAD.U32 R92, R3, 0x10000, RZ ;  /* 0x00010000035c7824 */ /* 0x000fe200078e00ff */
[----:B------:R-:W-:Y:S01]  /*1e10*/  LOP3.LUT R108, R108, 0x80000000, RZ, 0x3c, !PT ;  /* 0x800000006c6c7812 */ /* 0x000fe200078e3cff */
[----:B-1----:R-:W-:Y:S01]  /*1e20*/  IMAD.U32 R94, R72, 0x10000, RZ ;  /* 0x00010000485e7824 */ /* 0x002fe200078e00ff */
[----:B------:R-:W-:Y:S01]  /*1e30*/  SHF.L.U32 R3, R103, 0x10, RZ ;  /* 0x0000001067037819 */ /* 0x000fe200000006ff */
[----:B------:R-:W-:Y:S01]  /*1e40*/  IMAD.U32 R51, R51, 0x10000, RZ ;  /* 0x0001000033337824 */ /* 0x000fe200078e00ff */
[----:B------:R-:W-:Y:S01]  /*1e50*/  FSEL R73, R73, RZ, P4 ;  /* 0x000000ff49497208 */ /* 0x000fe20002000000 */
[----:B------:R-:W-:Y:S01]  /*1e60*/  FFMA R77, R122, R120, R77 ;  /* 0x000000787a4d7223 */ /* 0x000fe2000000004d */
[----:B------:R-:W-:Y:S01]  /*1e70*/  SHF.L.U32 R80, R80, 0x10, RZ ;  /* 0x0000001050507819 */ /* 0x000fe200000006ff */
[----:B------:R-:W-:Y:S01]  /*1e80*/  IMAD.U32 R79, R79, 0x10000, RZ ;  /* 0x000100004f4f7824 */ /* 0x000fe200078e00ff */
[----:B------:R-:W-:Y:S01]  /*1e90*/  SHF.L.U32 R74, R74, 0x10, RZ ;  /* 0x000000104a4a7819 */ /* 0x000fe200000006ff */
[----:B------:R-:W-:Y:S01]  /*1ea0*/  FFMA R51, R92, R51, R73 ;  /* 0x000000335c337223 */ /* 0x000fe20000000049 */
[----:B------:R-:W-:Y:S01]  /*1eb0*/  FSEL R80, R80, RZ, P3 ;  /* 0x000000ff50507208 */ /* 0x000fe20001800000 */
[----:B-----5:R-:W-:Y:S01]  /*1ec0*/  IMAD.U32 R73, R69, 0x10000, RZ ;  /* 0x0001000045497824 */ /* 0x020fe200078e00ff */
[----:B------:R-:W-:Y:S01]  /*1ed0*/  SHF.L.U32 R113, R113, 0x10, RZ ;  /* 0x0000001071717819 */ /* 0x000fe200000006ff */
[----:B------:R-:W-:Y:S01]  /*1ee0*/  LDS.U16 R69, [R22+0xe] ;  /* 0x00000e0016457984 */ /* 0x000fe20000000400 */
[----:B------:R-:W-:Y:S01]  /*1ef0*/  IMAD.U32 R90, R90, 0x10000, RZ ;  /* 0x000100005a5a7824 */ /* 0x000fe200078e00ff */
[----:B------:R-:W-:Y:S01]  /*1f00*/  PRMT R8, R101, 0x7632, R8 ;  /* 0x0000763265087816 */ /* 0x000fe20000000008 */
[----:B------:R-:W-:Y:S01]  /*1f10*/  IMAD.U32 R88, R88, 0x10000, RZ ;  /* 0x0001000058587824 */ /* 0x000fe200078e00ff */
[----:B------:R-:W-:Y:S01]  /*1f20*/  LOP3.LUT R113, R113, 0x80000000, RZ, 0x3c, !PT ;  /* 0x8000000071717812 */ /* 0x000fe200078e3cff */
[----:B------:R-:W-:Y:S01]  /*1f30*/  IMAD.U32 R75, R75, 0x10000, RZ ;  /* 0x000100004b4b7824 */ /* 0x000fe200078e00ff */
[----:B------:R-:W-:Y:S01]  /*1f40*/  SHF.L.U32 R82, R82, 0x10, RZ ;  /* 0x0000001052527819 */ /* 0x000fe200000006ff */
[----:B------:R-:W-:Y:S01]  /*1f50*/  IMAD.U32 R76, R76, 0x10000, RZ ;  /* 0x000100004c4c7824 */ /* 0x000fe200078e00ff */
[----:B------:R-:W-:Y:S01]  /*1f60*/  FFMA R23, R100, R96, R23 ;  /* 0x0000006064177223 */ /* 0x000fe20000000017 */
[----:B------:R-:W-:Y:S01]  /*1f70*/  IMAD.U32 R8, R8, 0x10000, RZ ;  /* 0x0001000008087824 */ /* 0x000fe200078e00ff */
[----:B------:R-:W-:Y:S01]  /*1f80*/  FSEL R82, R82, RZ, P3 ;  /* 0x000000ff52527208 */ /* 0x000fe20001800000 */
[----:B------:R-:W-:Y:S01]  /*1f90*/  IMAD.U32 R83, R83, 0x10000, RZ ;  /* 0x0001000053537824 */ /* 0x000fe200078e00ff */
[----:B------:R-:W-:Y:S01]  /*1fa0*/  SHF.L.U32 R87, R87, 0x10, RZ ;  /* 0x0000001057577819 */ /* 0x000fe200000006ff */
[----:B------:R-:W-:Y:S01]  /*1fb0*/  FFMA R8, R8, R113, RZ ;  /* 0x0000007108087223 */ /* 0x000fe200000000ff */
[----:B------:R-:W-:-:S02]  /*1fc0*/  IMAD.U32 R81, R81, 0x10000, RZ ;  /* 0x0001000051517824 */ /* 0x000fc400078e00ff */
[----:B------:R-:W-:Y:S01]  /*1fd0*/  FSEL R83, R83, RZ, P3 ;  /* 0x000000ff53537208 */ /* 0x000fe20001800000 */
[----:B------:R-:W-:Y:S01]  /*1fe0*/  IMAD.U32 R84, R84, 0x10000, RZ ;  /* 0x0001000054547824 */ /* 0x000fe200078e00ff */
[----:B------:R-:W-:Y:S01]  /*1ff0*/  FSEL R8, R8, RZ, P4 ;  /* 0x000000ff08087208 */ /* 0x000fe20002000000 */
[----:B------:R-:W-:Y:S01]  /*2000*/  IMAD.U32 R86, R86, 0x10000, RZ ;  /* 0x0001000056567824 */ /* 0x000fe200078e00ff */
[----:B------:R-:W-:Y:S01]  /*2010*/  FSEL R81, R81, RZ, P3 ;  /* 0x000000ff51517208 */ /* 0x000fe20001800000 */
[----:B------:R-:W-:Y:S01]  /*2020*/  IMAD.U32 R89, R89, 0x10000, RZ ;  /* 0x0001000059597824 */ /* 0x000fe200078e00ff */
[----:B------:R-:W-:Y:S01]  /*2030*/  FSEL R84, R84, RZ, P3 ;  /* 0x000000ff54547208 */ /* 0x000fe20001800000 */
[----:B------:R-:W-:Y:S01]  /*2040*/  FFMA R8, R97, R93, R8 ;  /* 0x0000005d61087223 */ /* 0x000fe20000000008 */
[----:B------:R-:W-:Y:S02]  /*2050*/  IMAD.U32 R85, R85, 0x10000, RZ ;  /* 0x0001000055557824 */ /* 0x000fe400078e00ff */
[----:B------:R-:W-:Y:S01]  /*2060*/  IMAD.U32 R78, R78, 0x10000, RZ ;  /* 0x000100004e4e7824 */ /* 0x000fe200078e00ff */
[----:B------:R-:W-:-:S02]  /*2070*/  FSEL R89, R89, RZ, P3 ;  /* 0x000000ff59597208 */ /* 0x000fc40001800000 */
[----:B------:R-:W-:Y:S02]  /*2080*/  FSEL R85, R85, RZ, P3 ;  /* 0x000000ff55557208 */ /* 0x000fe40001800000 */
[----:B------:R-:W-:Y:S02]  /*2090*/  FSEL R78, R78, RZ, P3 ;  /* 0x000000ff4e4e7208 */ /* 0x000fe40001800000 */
[----:B--2---:R-:W-:Y:S02]  /*20a0*/  SEL R56, R56, RZ, !P5 ;  /* 0x000000ff38387207 */ /* 0x004fe40006800000 */
[----:B------:R-:W-:Y:S02]  /*20b0*/  SEL R57, R57, RZ, !P5 ;  /* 0x000000ff39397207 */ /* 0x000fe40006800000 */
[----:B------:R-:W-:Y:S02]  /*20c0*/  PRMT R9, R56, 0x7632, R9 ;  /* 0x0000763238097816 */ /* 0x000fe40000000009 */
[----:B------:R-:W-:-:S02]  /*20d0*/  PRMT R91, R57, 0x7632, R91 ;  /* 0x00007632395b7816 */ /* 0x000fc4000000005b */
[----:B------:R-:W-:Y:S01]  /*20e0*/  SEL R59, R59, RZ, !P5 ;  /* 0x000000ff3b3b7207 */ /* 0x000fe20006800000 */
[----:B------:R-:W-:Y:S01]  /*20f0*/  IMAD.U32 R68, R9, 0x10000, RZ ;  /* 0x0001000009447824 */ /* 0x000fe200078e00ff */
[----:B------:R-:W-:Y:S01]  /*2100*/  SHF.L.U32 R91, R91, 0x10, RZ ;  /* 0x000000105b5b7819 */ /* 0x000fe200000006ff */
[----:B------:R-:W-:Y:S01]  /*2110*/  FFMA R9, R3, R108, RZ ;  /* 0x0000006c03097223 */ /* 0x000fe200000000ff */
[----:B------:R-:W-:Y:S01]  /*2120*/  IMAD.U32 R3, R70, 0x10000, RZ ;  /* 0x0001000046037824 */ /* 0x000fe200078e00ff */
[----:B------:R-:W-:Y:S01]  /*2130*/  FMUL R72, R68, R95 ;  /* 0x0000005f44487220 */ /* 0x000fe20000400000 */
[----:B------:R-:W-:Y:S01]  /*2140*/  IMAD.U32 R70, R50, 0x10000, RZ ;  /* 0x0001000032467824 */ /* 0x000fe200078e00ff */
[----:B------:R-:W0:Y:S01]  /*2150*/  LDS.U16 R68, [R22+0xc] ;  /* 0x00000c0016447984 */ /* 0x000e220000000400 */
[----:B------:R-:W-:Y:S01]  /*2160*/  FMUL R91, R91, R94 ;  /* 0x0000005e5b5b7220 */ /* 0x000fe20000400000 */
[----:B------:R-:W-:Y:S02]  /*2170*/  FSEL R50, R9, RZ, P4 ;  /* 0x000000ff09327208 */ /* 0x000fe40002000000 */
[----:B------:R-:W-:-:S02]  /*2180*/  FSEL R72, R72, RZ, !P5 ;  /* 0x000000ff48487208 */ /* 0x000fc40006800000 */
[----:B------:R-:W-:Y:S01]  /*2190*/  FSEL R91, R91, RZ, !P5 ;  /* 0x000000ff5b5b7208 */ /* 0x000fe20006800000 */
[----:B------:R-:W-:Y:S01]  /*21a0*/  FFMA R3, R3, R70, R50 ;  /* 0x0000004603037223 */ /* 0x000fe20000000032 */
[----:B------:R-:W-:Y:S01]  /*21b0*/  SEL R9, R58, RZ, !P5 ;  /* 0x000000ff3a097207 */ /* 0x000fe20006800000 */
[----:B------:R-:W-:Y:S01]  /*21c0*/  IMAD.U32 R58, R57, 0x10000, RZ ;  /* 0x00010000393a7824 */ /* 0x000fe200078e00ff */
[----:B------:R-:W1:Y:S01]  /*21d0*/  LDS.U16 R70, [R22+0x1010] ;  /* 0x0010100016467984 */ /* 0x000e620000000400 */
[----:B------:R-:W-:Y:S01]  /*21e0*/  FADD R91, R66, R91 ;  /* 0x0000005b425b7221 */ /* 0x000fe20000000000 */
[----:B------:R-:W-:Y:S01]  /*21f0*/  FADD R77, R77, R72 ;  /* 0x000000484d4d7221 */ /* 0x000fe20000000000 */
[----:B------:R-:W-:Y:S01]  /*2200*/  IMAD.U32 R72, R11, 0x10000, RZ ;  /* 0x000100000b487824 */ /* 0x000fe200078e00ff */
[----:B------:R-:W-:Y:S01]  /*2210*/  SHF.L.U32 R11, R56, 0x10, RZ ;  /* 0x00000010380b7819 */ /* 0x000fe200000006ff */
[----:B------:R-:W-:Y:S01]  /*2220*/  FADD R66, R80, R91 ;  /* 0x0000005b50427221 */ /* 0x000fe20000000000 */
[----:B------:R-:W-:Y:S01]  /*2230*/  IMAD.U32 R80, R71, 0x10000, RZ ;  /* 0x0001000047507824 */ /* 0x000fe200078e00ff */
[----:B------:R-:W-:Y:S01]  /*2240*/  FMUL R73, R58, R73 ;  /* 0x000000493a497220 */ /* 0x000fe20000400000 */
[----:B------:R-:W-:Y:S01]  /*2250*/  IMAD.U32 R71, R9, 0x10000, RZ ;  /* 0x0001000009477824 */ /* 0x000fe200078e00ff */
[----:B------:R-:W-:Y:S01]  /*2260*/  FMUL R72, R11, R72 ;  /* 0x000000480b487220 */ /* 0x000fe20000400000 */
[----:B------:R-:W2:Y:S01]  /*2270*/  LDS.U16 R58, [R22+0x1012] ;  /* 0x00101200163a7984 */ /* 0x000ea20000000400 */
[----:B------:R-:W-:Y:S01]  /*2280*/  FSEL R50, R79, RZ, P3 ;  /* 0x000000ff4f327208 */ /* 0x000fe20001800000 */
[----:B------:R-:W-:Y:S01]  /*2290*/  FMUL R71, R71, R80 ;  /* 0x0000005047477220 */ /* 0x000fe20000400000 */
[----:B----4-:R-:W-:Y:S01]  /*22a0*/  SEL R11, R62, RZ, !P5 ;  /* 0x000000ff3e0b7207 */ /* 0x010fe20006800000 */
[----:B------:R-:W-:Y:S01]  /*22b0*/  IMAD.U32 R79, R54, 0x10000, RZ ;  /* 0x00010000364f7824 */ /* 0x000fe200078e00ff */
[----:B------:R-:W-:Y:S01]  /*22c0*/  FSEL R73, R73, RZ, !P5 ;  /* 0x000000ff49497208 */ /* 0x000fe20006800000 */
[----:B------:R-:W-:Y:S01]  /*22d0*/  FADD R50, R50, R77 ;  /* 0x0000004d32327221 */ /* 0x000fe20000000000 */
[----:B------:R-:W-:-:S02]  /*22e0*/  FSEL R62, R71, RZ, !P5 ;  /* 0x000000ff473e7208 */ /* 0x000fc40006800000 */
[----:B------:R-:W-:Y:S01]  /*22f0*/  FSEL R72, R72, RZ, !P5 ;  /* 0x000000ff48487208 */ /* 0x000fe20006800000 */
[----:B------:R-:W-:Y:S01]  /*2300*/  FADD R73, R52, R73 ;  /* 0x0000004934497221 */ /* 0x000fe20000000000 */
[----:B------:R-:W-:Y:S01]  /*2310*/  PRMT R54, R9, 0x7632, R54 ;  /* 0x0000763209367816 */ /* 0x000fe20000000036 */
[----:B------:R-:W-:Y:S01]  /*2320*/  FADD R77, R49, R62 ;  /* 0x0000003e314d7221 */ /* 0x000fe20000000000 */
[----:B------:R-:W4:Y:S01]  /*2330*/  LDS.U16 R52, [R22+0x1014] ;  /* 0x0010140016347984 */ /* 0x000f220000000400 */
[----:B------:R-:W-:Y:S01]  /*2340*/  IMAD.U32 R49, R59, 0x10000, RZ ;  /* 0x000100003b317824 */ /* 0x000fe200078e00ff */
[----:B------:R-:W-:Y:S01]  /*2350*/  SHF.L.U32 R54, R54, 0x10, RZ ;  /* 0x0000001036367819 */ /* 0x000fe200000006ff */
[----:B------:R-:W-:Y:S01]  /*2360*/  FADD R72, R53, R72 ;  /* 0x0000004835487221 */ /* 0x000fe20000000000 */
[----:B------:R-:W-:Y:S02]  /*2370*/  FSEL R62, R74, RZ, P3 ;  /* 0x000000ff4a3e7208 */ /* 0x000fe40001800000 */
[----:B------:R-:W-:Y:S01]  /*2380*/  SEL R60, R60, RZ, !P5 ;  /* 0x000000ff3c3c7207 */ /* 0x000fe20006800000 */
[----:B0-----:R-:W-:Y:S01]  /*2390*/  IMAD.U32 R68, R68, 0x10000, RZ ;  /* 0x0001000044447824 */ /* 0x001fe200078e00ff */
[----:B------:R-:W-:Y:S01]  /*23a0*/  FMUL R54, R54, R79 ;  /* 0x0000004f36367220 */ /* 0x000fe20000400000 */
[----:B------:R-:W-:Y:S01]  /*23b0*/  FADD R62, R62, R73 ;  /* 0x000000493e3e7221 */ /* 0x000fe20000000000 */
[----:B------:R-:W-:Y:S01]  /*23c0*/  SEL R61, R61, RZ, !P5 ;  /* 0x000000ff3d3d7207 */ /* 0x000fe20006800000 */
[----:B------:R-:W-:Y:S01]  /*23d0*/  FMUL R53, R49, R68 ;  /* 0x0000004431357220 */ /* 0x000fe20000400000 */
[----:B------:R-:W-:-:S02]  /*23e0*/  FSEL R68, R90, RZ, P3 ;  /* 0x000000ff5a447208 */ /* 0x000fc40001800000 */
[----:B------:R-:W-:Y:S02]  /*23f0*/  FSEL R71, R54, RZ, !P5 ;  /* 0x000000ff36477208 */ /* 0x000fe40006800000 */
[----:B------:R-:W-:Y:S01]  /*2400*/  FSEL R53, R53, RZ, !P5 ;  /* 0x000000ff35357208 */ /* 0x000fe20006800000 */
[----:B------:R-:W0:Y:S01]  /*2410*/  LDS.U16 R54, [R22+0x1016] ;  /* 0x0010160016367984 */ /* 0x000e220000000400 */
[----:B------:R-:W-:Y:S01]  /*2420*/  FADD R68, R68, R77 ;  /* 0x0000004d44447221 */ /* 0x000fe20000000000 */
[----:B------:R-:W-:Y:S01]  /*2430*/  FADD R77, R48, R71 ;  /* 0x00000047304d7221 */ /* 0x000fe20000000000 */
[----:B------:R-:W-:Y:S01]  /*2440*/  PRMT R48, R59, 0x7632, R48 ;  /* 0x000076323b307816 */ /* 0x000fe20000000030 */
[----:B------:R-:W-:Y:S01]  /*2450*/  FADD R79, R64, R53 ;  /* 0x00000035404f7221 */ /* 0x000fe20000000000 */
[----:B------:R-:W-:Y:S01]  /*2460*/  IMAD.U32 R71, R69, 0x10000, RZ ;  /* 0x0001000045477824 */ /* 0x000fe200078e00ff */
[----:B------:R-:W5:Y:S01]  /*2470*/  LDS.U16 R53, [R22+0x1018] ;  /* 0x0010180016357984 */ /* 0x000f620000000400 */
[----:B------:R-:W-:Y:S01]  /*2480*/  FSEL R49, R88, RZ, P3 ;  /* 0x000000ff58317208 */ /* 0x000fe20001800000 */
[----:B-1----:R-:W-:Y:S01]  /*2490*/  IMAD.U32 R73, R70, 0x10000, RZ ;  /* 0x0001000046497824 */ /* 0x002fe200078e00ff */
[----:B------:R-:W-:Y:S01]  /*24a0*/  SHF.L.U32 R48, R48, 0x10, RZ ;  /* 0x0000001030307819 */ /* 0x000fe200000006ff */
[----:B------:R-:W1:Y:S01]  /*24b0*/  LDS.U16 R69, [R22+0x101a] ;  /* 0x00101a0016457984 */ /* 0x000e620000000400 */
[----:B------:R-:W-:Y:S01]  /*24c0*/  IMAD.U32 R64, R60, 0x10000, RZ ;  /* 0x000100003c407824 */ /* 0x000fe200078e00ff */
[----:B------:R-:W-:Y:S01]  /*24d0*/  FADD R49, R49, R72 ;  /* 0x0000004831317221 */ /* 0x000fe20000000000 */
[----:B--2---:R-:W-:Y:S01]  /*24e0*/  SHF.L.U32 R74, R58, 0x10, RZ ;  /* 0x000000103a4a7819 */ /* 0x004fe200000006ff */
[----:B------:R-:W2:Y:S01]  /*24f0*/  LDS.U16 R70, [R22+0x101c] ;  /* 0x00101c0016467984 */ /* 0x000ea20000000400 */
[----:B------:R-:W-:Y:S01]  /*2500*/  FMUL R72, R48, R71 ;  /* 0x0000004730487220 */ /* 0x000fe20000400000 */
[----:B------:R-:W-:Y:S01]  /*2510*/  FMUL R73, R64, R73 ;  /* 0x0000004940497220 */ /* 0x000fe20000400000 */
[----:B------:R-:W-:Y:S01]  /*2520*/  FSEL R64, R75, RZ, P3 ;  /* 0x000000ff4b407208 */ /* 0x000fe20001800000 */
[----:B------:R-:W2:Y:S01]  /*2530*/  LDS.U16 R22, [R22+0x101e] ;  /* 0x00101e0016167984 */ /* 0x000ea20000000400 */
[----:B------:R-:W-:-:S02]  /*2540*/  SEL R63, R63, RZ, !P5 ;  /* 0x000000ff3f3f7207 */ /* 0x000fc40006800000 */
[----:B------:R-:W-:Y:S01]  /*2550*/  FSEL R75, R72, RZ, !P5 ;  /* 0x000000ff484b7208 */ /* 0x000fe20006800000 */
[----:B------:R-:W-:Y:S06]  /*2560*/  BAR.SYNC 0x0 ;  /* 0x0000000000007b1d */ /* 0x000fec0000000000 */
[----:B------:R-:W-:Y:S01]  /*2570*/  FSEL R58, R73, RZ, !P5 ;  /* 0x000000ff493a7208 */ /* 0x000fe20006800000 */
[----:B------:R-:W-:Y:S01]  /*2580*/  FADD R75, R18, R75 ;  /* 0x0000004b124b7221 */ /* 0x000fe20000000000 */
[----:B------:R-:W-:Y:S01]  /*2590*/  IMAD.U32 R18, R61, 0x10000, RZ ;  /* 0x000100003d127824 */ /* 0x000fe200078e00ff */
[----:B------:R-:W-:Y:S01]  /*25a0*/  PRMT R71, R60, 0x7632, R71 ;  /* 0x000076323c477816 */ /* 0x000fe20000000047 */
[----:B------:R-:W-:Y:S01]  /*25b0*/  STS.U16 [R65], R56 ;  /* 0x0000003841007388 */ /* 0x000fe20000000400 */
[----:B------:R-:W-:Y:S01]  /*25c0*/  FADD R72, R19, R58 ;  /* 0x0000003a13487221 */ /* 0x000fe20000000000 */
[----:B----4-:R-:W-:Y:S01]  /*25d0*/  IMAD.U32 R19, R52, 0x10000, RZ ;  /* 0x0001000034137824 */ /* 0x010fe200078e00ff */
[----:B------:R-:W-:Y:S01]  /*25e0*/  FSEL R48, R86, RZ, P3 ;  /* 0x000000ff56307208 */ /* 0x000fe20001800000 */
[----:B------:R-:W-:Y:S01]  /*25f0*/  IMAD.U32 R71, R71, 0x10000, RZ ;  /* 0x0001000047477824 */ /* 0x000fe200078e00ff */
[----:B------:R4:W-:Y:S01]  /*2600*/  STS.U16 [R12+0x90], R9 ;  /* 0x000090090c007388 */ /* 0x0009e20000000400 */
[----:B------:R-:W-:Y:S01]  /*2610*/  FMUL R52, R18, R19 ;  /* 0x0000001312347220 */ /* 0x000fe20000400000 */
[----:B------:R-:W-:Y:S01]  /*2620*/  FSEL R19, R76, RZ, P3 ;  /* 0x000000ff4c137208 */ /* 0x000fe20001800000 */
[----:B------:R-:W-:Y:S01]  /*2630*/  FMUL R71, R71, R74 ;  /* 0x0000004a47477220 */ /* 0x000fe20000400000 */
[----:B------:R-:W-:Y:S01]  /*2640*/  STS.U16 [R12+0x30], R57 ;  /* 0x000030390c007388 */ /* 0x000fe20000000400 */
[----:B------:R-:W-:Y:S01]  /*2650*/  FSEL R18, R87, RZ, P3 ;  /* 0x000000ff57127208 */ /* 0x000fe20001800000 */
[----:B------:R-:W-:Y:S01]  /*2660*/  FADD R48, R48, R77 ;  /* 0x0000004d30307221 */ /* 0x000fe20000000000 */
[----:B------:R-:W-:Y:S01]  /*2670*/  FSEL R58, R52, RZ, !P5 ;  /* 0x000000ff343a7208 */ /* 0x000fe20006800000 */
[----:B------:R-:W-:Y:S01]  /*2680*/  FADD R19, R19, R72 ;  /* 0x0000004813137221 */ /* 0x000fe20000000000 */
[----:B------:R-:W-:Y:S01]  /*2690*/  PRMT R52, R61, 0x7632, R52 ;  /* 0x000076323d347816 */ /* 0x000fe20000000034 */
[----:B------:R-:W-:Y:S01]  /*26a0*/  STS.U16 [R12+0xf0], R59 ;  /* 0x0000f03b0c007388 */ /* 0x000fe20000000400 */
[----:B------:R-:W-:Y:S01]  /*26b0*/  FSEL R71, R71, RZ, !P5 ;  /* 0x000000ff47477208 */ /* 0x000fe20006800000 */
[----:B------:R-:W-:Y:S01]  /*26c0*/  FADD R72, R55, R58 ;  /* 0x0000003a37487221 */ /* 0x000fe20000000000 */
[----:B0-----:R-:W-:Y:S01]  /*26d0*/  IMAD.U32 R55, R54, 0x10000, RZ ;  /* 0x0001000036377824 */ /* 0x001fe200078e00ff */
[----:B------:R-:W-:Y:S01]  /*26e0*/  PRMT R54, R11, 0x7632, R54 ;  /* 0x000076320b367816 */ /* 0x000fe20000000036 */
[----:B-----5:R-:W-:Y:S01]  /*26f0*/  IMAD.U32 R58, R53, 0x10000, RZ ;  /* 0x00010000353a7824 */ /* 0x020fe200078e00ff */
[----:B------:R-:W-:Y:S01]  /*2700*/  SHF.L.U32 R52, R52, 0x10, RZ ;  /* 0x0000001034347819 */ /* 0x000fe200000006ff */
[----:B------:R-:W-:Y:S01]  /*2710*/  IMAD.U32 R53, R11, 0x10000, RZ ;  /* 0x000100000b357824 */ /* 0x000fe200078e00ff */
[----:B------:R-:W-:Y:S01]  /*2720*/  SHF.L.U32 R54, R54, 0x10, RZ ;  /* 0x0000001036367819 */ /* 0x000fe200000006ff */
[----:B-1----:R-:W-:Y:S01]  /*2730*/  IMAD.U32 R69, R69, 0x10000, RZ ;  /* 0x0001000045457824 */ /* 0x002fe200078e00ff */
[----:B------:R-:W-:Y:S01]  /*2740*/  FADD R20, R20, R71 ;  /* 0x0000004714147221 */ /* 0x000fe20000000000 */
[----:B------:R-:W-:Y:S01]  /*2750*/  FMUL R53, R53, R58 ;  /* 0x0000003a35357220 */ /* 0x000fe20000400000 */
[----:B--2---:R-:W-:Y:S01]  /*2760*/  IMAD.U32 R70, R70, 0x10000, RZ ;  /* 0x0001000046467824 */ /* 0x004fe200078e00ff */
[----:B------:R-:W-:Y:S01]  /*2770*/  FMUL R54, R54, R69 ;  /* 0x0000004536367220 */ /* 0x000fe20000400000 */
[----:B------:R-:W-:Y:S01]  /*2780*/  FMUL R52, R52, R55 ;  /* 0x0000003734347220 */ /* 0x000fe20000400000 */
[----:B------:R-:W-:Y:S01]  /*2790*/  SHF.L.U32 R22, R22, 0x10, RZ ;  /* 0x0000001016167819 */ /* 0x000fe200000006ff */
[----:B------:R-:W-:Y:S01]  /*27a0*/  FADD R64, R64, R79 ;  /* 0x0000004f40407221 */ /* 0x000fe20000000000 */
[----:B------:R-:W-:Y:S01]  /*27b0*/  FSEL R58, R53, RZ, !P5 ;  /* 0x000000ff353a7208 */ /* 0x000fe20006800000 */
[----:B------:R-:W-:Y:S01]  /*27c0*/  IMAD.U32 R53, R63, 0x10000, RZ ;  /* 0x000100003f357824 */ /* 0x000fe200078e00ff */
[----:B------:R-:W-:Y:S01]  /*27d0*/  FSEL R55, R54, RZ, !P5 ;  /* 0x000000ff36377208 */ /* 0x000fe20006800000 */
[----:B------:R-:W-:Y:S01]  /*27e0*/  FADD R18, R18, R75 ;  /* 0x0000004b12127221 */ /* 0x000fe20000000000 */
[----:B------:R-:W-:Y:S01]  /*27f0*/  FSEL R52, R52, RZ, !P5 ;  /* 0x000000ff34347208 */ /* 0x000fe20006800000 */
[----:B------:R-:W-:Y:S01]  /*2800*/  FMUL R53, R70, R53 ;  /* 0x0000003546357220 */ /* 0x000fe20000400000 */
[----:B------:R-:W-:Y:S01]  /*2810*/  FADD R58, R67, R58 ;  /* 0x0000003a433a7221 */ /* 0x000fe20000000000 */
[----:B------:R-:W-:Y:S01]  /*2820*/  FADD R55, R8, R55 ;  /* 0x0000003708377221 */ /* 0x000fe20000000000 */
[----:B------:R-:W-:Y:S01]  /*2830*/  FADD R20, R89, R20 ;  /* 0x0000001459147221 */ /* 0x000fe20000000000 */
[----:B------:R-:W-:Y:S01]  /*2840*/  FADD R23, R23, R52 ;  /* 0x0000003417177221 */ /* 0x000fe20000000000 */
[----:B------:R-:W-:Y:S01]  /*2850*/  FSEL R8, R53, RZ, !P5 ;  /* 0x000000ff35087208 */ /* 0x000fe20006800000 */
[----:B------:R-:W-:Y:S01]  /*2860*/  FADD R70, R81, R58 ;  /* 0x0000003a51467221 */ /* 0x000fe20000000000 */
[----:B------:R-:W-:Y:S01]  /*2870*/  PRMT R52, R57, 0x7632, R52 ;  /* 0x0000763239347816 */ /* 0x000fe20000000034 */
[----:B------:R-:W-:Y:S01]  /*2880*/  FADD R82, R82, R23 ;  /* 0x0000001752527221 */ /* 0x000fe20000000000 */
[----:B------:R-:W-:Y:S01]  /*2890*/  PRMT R53, R9, 0x7632, R53 ;  /* 0x0000763209357816 */ /* 0x000fe20000000035 */
[----:B------:R-:W-:Y:S01]  /*28a0*/  FADD R8, R51, R8 ;  /* 0x0000000833087221 */ /* 0x000fe20000000000 */
[----:B------:R-:W-:Y:S01]  /*28b0*/  PRMT R51, R56, 0x7632, R51 ;  /* 0x0000763238337816 */ /* 0x000fe20000000033 */
[----:B------:R-:W-:Y:S01]  /*28c0*/  STS.U16 [R12+0x60], R52 ;  /* 0x000060340c007388 */ /* 0x000fe20000000400 */
[----:B----4-:R-:W-:Y:S01]  /*28d0*/  PRMT R9, R60, 0x7632, R9 ;  /* 0x000076323c097816 */ /* 0x010fe20000000009 */
[--C-:B------:R-:W-:Y:S01]  /*28e0*/  FADD R74, R83, R8.reuse ;  /* 0x00000008534a7221 */ /* 0x100fe20000000000 */
[----:B------:R-:W-:Y:S01]  /*28f0*/  PRMT R8, R63, 0x7632, R8 ;  /* 0x000076323f087816 */ /* 0x000fe20000000008 */
[----:B------:R0:W-:Y:S01]  /*2900*/  STS.U16 [R12], R51 ;  /* 0x000000330c007388 */ /* 0x0001e20000000400 */
[----:B------:R-:W-:Y:S01]  /*2910*/  FADD R84, R84, R55 ;  /* 0x0000003754547221 */ /* 0x000fe20000000000 */
[----:B------:R-:W-:-:S02]  /*2920*/  FADD R72, R85, R72 ;  /* 0x0000004855487221 */ /* 0x000fc40000000000 */
[----:B------:R-:W-:Y:S01]  /*2930*/  IMAD.U32 R23, R8, 0x10000, RZ ;  /* 0x0001000008177824 */ /* 0x000fe200078e00ff */
[----:B------:R-:W-:Y:S01]  /*2940*/  PRMT R8, R59, 0x7632, R8 ;  /* 0x000076323b087816 */ /* 0x000fe20000000008 */
[----:B------:R-:W-:Y:S02]  /*2950*/  STS.U16 [R12+0xc0], R53 ;  /* 0x0000c0350c007388 */ /* 0x000fe40000000400 */
[----:B------:R-:W-:Y:S01]  /*2960*/  FMUL R22, R22, R23 ;  /* 0x0000001716167220 */ /* 0x000fe20000400000 */
[----:B------:R-:W-:Y:S01]  /*2970*/  PRMT R23, R61, 0x7632, R23 ;  /* 0x000076323d177816 */ /* 0x000fe20000000017 */
[----:B------:R1:W-:Y:S01]  /*2980*/  STS.U16 [R12+0x120], R8 ;  /* 0x000120080c007388 */ /* 0x0003e20000000400 */
[----:B0-----:R-:W-:Y:S02]  /*2990*/  PRMT R51, R11, 0x7632, R51 ;  /* 0x000076320b337816 */ /* 0x001fe40000000033 */
[----:B------:R-:W-:Y:S01]  /*29a0*/  FSEL R22, R22, RZ, !P5 ;  /* 0x000000ff16167208 */ /* 0x000fe20006800000 */
[----:B------:R0:W-:Y:S04]  /*29b0*/  STS.U16 [R65+0x10], R60 ;  /* 0x0000103c41007388 */ /* 0x0001e80000000400 */
[----:B------:R-:W-:Y:S01]  /*29c0*/  FADD R3, R3, R22 ;  /* 0x0000001603037221 */ /* 0x000fe20000000000 */
[----:B------:R-:W-:Y:S01]  /*29d0*/  SHF.R.U32.HI R22, RZ, 0x5, R2 ;  /* 0x00000005ff167819 */ /* 0x000fe20000011602 */
[----:B------:R2:W-:Y:S01]  /*29e0*/  STS.U16 [R12+0x10], R9 ;  /* 0x000010090c007388 */ /* 0x0005e20000000400 */
[----:B-1----:R-:W-:Y:S01]  /*29f0*/  LOP3.LUT R8, R2, 0x1f, RZ, 0xc0, !PT ;  /* 0x0000001f02087812 */ /* 0x002fe200078ec0ff */
[----:B------:R-:W-:Y:S01]  /*2a00*/  FADD R78, R78, R3 ;  /* 0x000000034e4e7221 */ /* 0x000fe20000000000 */
[----:B------:R-:W-:Y:S01]  /*2a10*/  SGXT.U32 R22, R22, 0x3 ;  /* 0x000000031616781a */ /* 0x000fe20000000000 */
[----:B------:R-:W-:Y:S01]  /*2a20*/  STS.U16 [R12+0x40], R61 ;  /* 0x0000403d0c007388 */ /* 0x000fe20000000400 */
[----:B0-----:R-:W-:-:S03]  /*2a30*/  PRMT R60, R63, 0x7632, R60 ;  /* 0x000076323f3c7816 */ /* 0x001fc6000000003c */
[----:B------:R-:W-:Y:S01]  /*2a40*/  STS.U16 [R12+0x70], R23 ;  /* 0x000070170c007388 */ /* 0x000fe20000000400 */
[----:B--2---:R-:W-:-:S03]  /*2a50*/  IMAD R9, R8, 0xc0, RZ ;  /* 0x000000c008097824 */ /* 0x004fc600078e02ff */
[----:B------:R-:W-:Y:S02]  /*2a60*/  STS.U16 [R12+0xa0], R11 ;  /* 0x0000a00b0c007388 */ /* 0x000fe40000000400 */
[----:B------:R-:W-:Y:S02]  /*2a70*/  LOP3.LUT R8, R9, R22, RZ, 0xfc, !PT ;  /* 0x0000001609087212 */ /* 0x000fe400078efcff */
[----:B------:R-:W-:Y:S04]  /*2a80*/  STS.U16 [R12+0x100], R63 ;  /* 0x0001003f0c007388 */ /* 0x000fe80000000400 */
[----:B------:R-:W-:Y:S04]  /*2a90*/  STS.U16 [R12+0xd0], R51 ;  /* 0x0000d0330c007388 */ /* 0x000fe80000000400 */
[----:B------:R-:W-:Y:S04]  /*2aa0*/  STS.U16 [R12+0x130], R60 ;  /* 0x0001303c0c007388 */ /* 0x000fe80000000400 */
[----:B------:R-:W-:Y:S06]  /*2ab0*/  BAR.SYNC 0x0 ;  /* 0x0000000000007b1d */ /* 0x000fec0000000000 */
[----:B------:R-:W0:Y:S01]  /*2ac0*/  LDS.128 R56, [R16] ;  /* 0x0000000010387984 */ /* 0x000e220000000c00 */
[----:B------:R-:W-:-:S03]  /*2ad0*/  CS2R R60, SRZ ;  /* 0x00000000003c7805 */ /* 0x000fc6000001ff00 */
[----:B------:R-:W1:Y:S04]  /*2ae0*/  LDS.128 R52, [R16+0x1800] ;  /* 0x0018000010347984 */ /* 0x000e680000000c00 */
[----:B------:R-:W-:Y:S06]  /*2af0*/  BAR.SYNC 0x0 ;  /* 0x0000000000007b1d */ /* 0x000fec0000000000 */
[----:B------:R-:W-:Y:S04]  /*2b00*/  STS [R8.X4], R49 ;  /* 0x0000003108007388 */ /* 0x000fe80000004800 */
[----:B------:R2:W-:Y:S04]  /*2b10*/  STS [R21.X4+0x60], R62 ;  /* 0x0000603e15007388 */ /* 0x0005e80000004800 */
[----:B------:R-:W-:Y:S04]  /*2b20*/  STS [R21.X4], R50 ;  /* 0x0000003215007388 */ /* 0x000fe80000004800 */
[----:B------:R-:W-:Y:S01]  /*2b30*/  STS [R21.X4+0xc0], R66 ;  /* 0x0000c04215007388 */ /* 0x000fe20000004800 */
[----:B--2---:R-:W-:-:S03]  /*2b40*/  CS2R R62, SRZ ;  /* 0x00000000003e7805 */ /* 0x004fc6000001ff00 */
[----:B------:R-:W-:Y:S04]  /*2b50*/  STS [R21.X4+0x120], R68 ;  /* 0x0001204415007388 */ /* 0x000fe80000004800 */
        /* <DEDUP_REMOVED lines=11> */
[----:B------:R-:W-:Y:S06]  /*2c10*/  BAR.SYNC 0x0 ;  /* 0x0000000000007b1d */ /* 0x000fec0000000000 */
[----:B------:R-:W2:Y:S01]  /*2c20*/  @!P2 LDG.E.EL.128 R60, [R118.64] ;  /* 0x00000004763ca981 */ /* 0x000ea2000c2e1d00 */
[----:B------:R-:W-:Y:S01]  /*2c30*/  IADD3 R10, R10, 0x30000, RZ ;  /* 0x000300000a0a7810 */ /* 0x000fe20007ffe0ff */
[----:B------:R-:W-:Y:S01]  /*2c40*/  CS2R R48, SRZ ;  /* 0x0000000000307805 */ /* 0x000fe2000001ff00 */
[----:B------:R-:W-:-:S03]  /*2c50*/  CS2R R50, SRZ ;  /* 0x0000000000327805 */ /* 0x000fc6000001ff00 */
[----:B------:R-:W-:-:S04]  /*2c60*/  IMAD.IADD R8, R15, 0x1, R10 ;  /* 0x000000010f087824 */ /* 0x000fc800078e020a */
[----:B------:R-:W-:-:S05]  /*2c70*/  IMAD.WIDE R8, R8, R13, c[0x0][0x160] ;  /* 0x0000580008087625 */ /* 0x000fca00078e020d */
[----:B------:R4:W5:Y:S01]  /*2c80*/  @!P1 LDG.E.EL.128 R48, [R8.64] ;  /* 0x0000000408309981 */ /* 0x000962000c2e1d00 */
[----:B------:R-:W-:Y:S01]  /*2c90*/  IADD3 R10, R17, R10, RZ ;  /* 0x0000000a110a7210 */ /* 0x000fe20007ffe0ff */
[----:B------:R-:W-:Y:S01]  /*2ca0*/  CS2R R18, SRZ ;  /* 0x0000000000127805 */ /* 0x000fe2000001ff00 */
[----:B------:R-:W-:-:S03]  /*2cb0*/  CS2R R16, SRZ ;  /* 0x0000000000107805 */ /* 0x000fc6000001ff00 */
[----:B------:R-:W-:-:S05]  /*2cc0*/  IMAD.WIDE R10, R10, R13, c[0x0][0x160] ;  /* 0x000058000a0a7625 */ /* 0x000fca00078e020d */
[----:B------:R3:W5:Y:S01]  /*2cd0*/  @!P0 LDG.E.EL.128 R16, [R10.64] ;  /* 0x000000040a108981 */ /* 0x000762000c2e1d00 */
[----:B------:R-:W-:Y:S01]  /*2ce0*/  IMAD.SHL.U32 R22, R22, 0x8, RZ ;  /* 0x0000000816167824 */ /* 0x000fe200078e00ff */
[C---:B------:R-:W-:Y:S01]  /*2cf0*/  PRMT R64, R41.reuse, 0x7632, R64 ;  /* 0x0000763229407816 */ /* 0x040fe20000000040 */
[----:B------:R-:W-:Y:S01]  /*2d00*/  IMAD.U32 R72, R41, 0x10000, RZ ;  /* 0x0001000029487824 */ /* 0x000fe200078e00ff */
[----:B------:R-:W0:Y:S01]  /*2d10*/  S2R R3, SR_TID.X ;  /* 0x0000000000037919 */ /* 0x000e220000002100 */
[----:B----4-:R-:W-:Y:S01]  /*2d20*/  PRMT R8, R39, 0x7632, R8 ;  /* 0x0000763227087816 */ /* 0x010fe20000000008 */
[C---:B------:R-:W-:Y:S01]  /*2d30*/  IMAD.U32 R23, R36.reuse, 0x10000, RZ ;  /* 0x0001000024177824 */ /* 0x040fe200078e00ff */
[----:B------:R-:W-:Y:S01]  /*2d40*/  PRMT R41, R36, 0x7632, R41 ;  /* 0x0000763224297816 */ /* 0x000fe20000000029 */
[----:B------:R-:W-:Y:S01]  /*2d50*/  IMAD.U32 R15, R32, 0x10000, RZ ;  /* 0x00010000200f7824 */ /* 0x000fe200078e00ff */
[----:B------:R-:W-:Y:S01]  /*2d60*/  PRMT R36, R34, 0x7632, R36 ;  /* 0x0000763222247816 */ /* 0x000fe20000000024 */
[----:B------:R-:W-:Y:S01]  /*2d70*/  IMAD.U32 R73, R42, 0x10000, RZ ;  /* 0x000100002a497824 */ /* 0x000fe200078e00ff */
[----:B------:R-:W-:Y:S01]  /*2d80*/  ISETP.GT.AND P3, PT, R0, 0x7f, PT ;  /* 0x0000007f0000780c */ /* 0x000fe20003f64270 */
[----:B------:R-:W-:Y:S01]  /*2d90*/  IMAD.U32 R71, R40, 0x10000, RZ ;  /* 0x0001000028477824 */ /* 0x000fe200078e00ff */
[C---:B------:R-:W-:Y:S01]  /*2da0*/  PRMT R66, R43.reuse, 0x7632, R66 ;  /* 0x000076322b427816 */ /* 0x040fe20000000042 */
[----:B------:R-:W-:Y:S01]  /*2db0*/  IMAD.U32 R21, R38, 0x10000, RZ ;  /* 0x0001000026157824 */ /* 0x000fe200078e00ff */
[----:B------:R-:W-:Y:S01]  /*2dc0*/  SHF.L.U32 R74, R43, 0x10, RZ ;  /* 0x000000102b4a7819 */ /* 0x000fe200000006ff */
[----:B------:R-:W-:Y:S01]  /*2dd0*/  IMAD.U32 R64, R64, 0x10000, RZ ;  /* 0x0001000040407824 */ /* 0x000fe200078e00ff */
[----:B------:R-:W-:-:S02]  /*2de0*/  SHF.L.U32 R0, R28, 0x10, RZ ;  /* 0x000000101c007819 */ /* 0x000fc400000006ff */
[----:B------:R-:W-:Y:S01]  /*2df0*/  PRMT R65, R42, 0x7632, R65 ;  /* 0x000076322a417816 */ /* 0x000fe20000000041 */
[----:B------:R-:W-:Y:S01]  /*2e00*/  IMAD.U32 R42, R37, 0x10000, RZ ;  /* 0x00010000252a7824 */ /* 0x000fe200078e00ff */
[----:B------:R-:W-:Y:S02]  /*2e10*/  PRMT R43, R40, 0x7632, R43 ;  /* 0x00007632282b7816 */ /* 0x000fe4000000002b */
[----:B------:R-:W-:Y:S01]  /*2e20*/  PRMT R9, R38, 0x7632, R9 ;  /* 0x0000763226097816 */ /* 0x000fe20000000009 */
[----:B------:R-:W-:Y:S01]  /*2e30*/  IMAD.U32 R65, R65, 0x10000, RZ ;  /* 0x0001000041417824 */ /* 0x000fe200078e00ff */
[----:B------:R-:W-:Y:S01]  /*2e40*/  PRMT R40, R37, 0x7632, R40 ;  /* 0x0000763225287816 */ /* 0x000fe20000000028 */
[----:B------:R-:W-:Y:S01]  /*2e50*/  IMAD.U32 R43, R43, 0x10000, RZ ;  /* 0x000100002b2b7824 */ /* 0x000fe200078e00ff */
[----:B------:R-:W-:Y:S02]  /*2e60*/  PRMT R37, R35, 0x7632, R37 ;  /* 0x0000763223257816 */ /* 0x000fe40000000025 */
[----:B0-----:R-:W-:Y:S01]  /*2e70*/  SHF.R.U32.HI R13, RZ, 0x2, R3 ;  /* 0x00000002ff0d7819 */ /* 0x001fe20000011603 */
[----:B------:R-:W-:Y:S01]  /*2e80*/  IMAD.SHL.U32 R3, R3, 0x4, RZ ;  /* 0x0000000403037824 */ /* 0x000fe200078e00ff */
[----:B------:R-:W-:-:S02]  /*2e90*/  SHF.L.U32 R38, R35, 0x10, RZ ;  /* 0x0000001023267819 */ /* 0x000fc400000006ff */
[----:B------:R-:W-:Y:S02]  /*2ea0*/  SGXT.U32 R13, R13, 0x3 ;  /* 0x000000030d0d781a */ /* 0x000fe40000000000 */
[----:B------:R-:W-:Y:S02]  /*2eb0*/  LOP3.LUT R3, R3, 0xc, RZ, 0xc0, !PT ;  /* 0x0000000c03037812 */ /* 0x000fe400078ec0ff */
[----:B------:R-:W-:Y:S02]  /*2ec0*/  LOP3.LUT R20, R22, R13, RZ, 0xfc, !PT ;  /* 0x0000000d16147212 */ /* 0x000fe400078efcff */
[----:B------:R-:W-:Y:S01]  /*2ed0*/  SHF.L.U32 R22, R39, 0x10, RZ ;  /* 0x0000001027167819 */ /* 0x000fe200000006ff */
[----:B------:R-:W-:Y:S01]  /*2ee0*/  IMAD.U32 R39, R34, 0x10000, RZ ;  /* 0x0001000022277824 */ /* 0x000fe200078e00ff */
[----:B------:R-:W-:Y:S01]  /*2ef0*/  PRMT R34, R32, 0x7632, R34 ;  /* 0x0000763220227816 */ /* 0x000fe20000000022 */
[----:B------:R-:W-:Y:S01]  /*2f00*/  IMAD R20, R20, 0x18, R3 ;  /* 0x0000001814147824 */ /* 0x000fe200078e0203 */
[----:B------:R-:W-:Y:S01]  /*2f10*/  LOP3.LUT R0, R0, 0x80000000, RZ, 0x3c, !PT ;  /* 0x8000000000007812 */ /* 0x000fe200078e3cff */
[----:B------:R-:W-:Y:S01]  /*2f20*/  IMAD.U32 R3, R30, 0x10000, RZ ;  /* 0x000100001e037824 */ /* 0x000fe200078e00ff */
[----:B------:R-:W-:Y:S01]  /*2f30*/  ISETP.GT.AND P4, PT, R14, 0x7f, PT ;  /* 0x0000007f0e00780c */ /* 0x000fe20003f84270 */
[----:B------:R-:W-:Y:S01]  /*2f40*/  IMAD.U32 R32, R31, 0x10000, RZ ;  /* 0x000100001f207824 */ /* 0x000fe200078e00ff */
[----:B------:R-:W-:Y:S01]  /*2f50*/  PRMT R14, R33, 0x7632, R14 ;  /* 0x00007632210e7816 */ /* 0x000fe2000000000e */
[----:B------:R-:W-:Y:S01]  /*2f60*/  FFMA R67, RZ, R0, RZ ;  /* 0x00000000ff437223 */ /* 0x000fe200000000ff */
[----:B------:R-:W-:-:S02]  /*2f70*/  LOP3.LUT R35, R3, 0x80000000, RZ, 0x3c, !PT ;  /* 0x8000000003237812 */ /* 0x000fc400078e3cff */
[----:B------:R-:W-:Y:S01]  /*2f80*/  LOP3.LUT R3, R32, 0x80000000, RZ, 0x3c, !PT ;  /* 0x8000000020037812 */ /* 0x000fe200078e3cff */
[----:B------:R-:W-:Y:S01]  /*2f90*/  IMAD.U32 R32, R33, 0x10000, RZ ;  /* 0x0001000021207824 */ /* 0x000fe200078e00ff */
[----:B------:R-:W-:Y:S01]  /*2fa0*/  PRMT R28, R29, 0x7632, R28 ;  /* 0x000076321d1c7816 */ /* 0x000fe2000000001c */
[----:B------:R-:W-:Y:S01]  /*2fb0*/  FFMA R33, RZ, R35, RZ ;  /* 0x00000023ff217223 */ /* 0x000fe200000000ff */
[----:B------:R-:W-:Y:S01]  /*2fc0*/  FSEL R68, R67, RZ, P3 ;  /* 0x000000ff43447208 */ /* 0x000fe20001800000 */
[----:B------:R-:W-:Y:S01]  /*2fd0*/  FFMA R35, RZ, R3, RZ ;  /* 0x00000003ff237223 */ /* 0x000fe200000000ff */
[----:B------:R-:W-:Y:S01]  /*2fe0*/  PRMT R67, R30, 0x7632, R67 ;  /* 0x000076321e437816 */ /* 0x000fe20000000043 */
[----:B------:R-:W-:Y:S01]  /*2ff0*/  IMAD.U32 R3, R29, 0x10000, RZ ;  /* 0x000100001d037824 */ /* 0x000fe200078e00ff */
[----:B------:R-:W-:Y:S01]  /*3000*/  PRMT R0, R28, 0x7632, R0 ;  /* 0x000076321c007816 */ /* 0x000fe20000000000 */
[----:B------:R-:W-:Y:S01]  /*3010*/  IMAD.U32 R29, R9, 0x10000, RZ ;  /* 0x00010000091d7824 */ /* 0x000fe200078e00ff */
[----:B------:R-:W-:Y:S01]  /*3020*/  FSEL R35, R35, RZ, P3 ;  /* 0x000000ff23237208 */ /* 0x000fe20001800000 */
[----:B------:R-:W-:Y:S01]  /*3030*/  FFMA R23, R23, R71, R68 ;  /* 0x0000004717177223 */ /* 0x000fe20000000044 */
[----:B------:R-:W-:Y:S01]  /*3040*/  SHF.L.U32 R30, R8, 0x10, RZ ;  /* 0x00000010081e7819 */ /* 0x000fe200000006ff */
[----:B------:R-:W-:Y:S01]  /*3050*/  IMAD.U32 R8, R67, 0x10000, RZ ;  /* 0x0001000043087824 */ /* 0x000fe200078e00ff */
[----:B------:R-:W-:Y:S01]  /*3060*/  PRMT R69, R31, 0x7632, R69 ;  /* 0x000076321f457816 */ /* 0x000fe20000000045 */
[----:B------:R-:W-:Y:S01]  /*3070*/  FFMA R22, R22, R74, R35 ;  /* 0x0000004a16167223 */ /* 0x000fe20000000023 */
[----:B------:R-:W-:Y:S01]  /*3080*/  LOP3.LUT R35, R3, 0x80000000, RZ, 0x3c, !PT ;  /* 0x8000000003237812 */ /* 0x000fe200078e3cff */
[----:B------:R-:W-:Y:S01]  /*3090*/  IMAD.U32 R0, R0, 0x10000, RZ ;  /* 0x0001000000007824 */ /* 0x000fe200078e00ff */
[----:B------:R-:W-:Y:S01]  /*30a0*/  LOP3.LUT R8, R8, 0x80000000, RZ, 0x3c, !PT ;  /* 0x8000000008087812 */ /* 0x000fe200078e3cff */
[----:B------:R-:W-:Y:S01]  /*30b0*/  IMAD.U32 R3, R28, 0x10000, RZ ;  /* 0x000100001c037824 */ /* 0x000fe200078e00ff */
[----:B------:R-:W-:Y:S01]  /*30c0*/  FSEL R70, R33, RZ, P3 ;  /* 0x000000ff21467208 */ /* 0x000fe20001800000 */
[----:B------:R-:W-:Y:S01]  /*30d0*/  IMAD.U32 R33, R40, 0x10000, RZ ;  /* 0x0001000028217824 */ /* 0x000fe200078e00ff */
[----:B------:R-:W-:Y:S01]  /*30e0*/  LOP3.LUT R0, R0, 0x80000000, RZ, 0x3c, !PT ;  /* 0x8000000000007812 */ /* 0x000fe200078e3cff */
[----:B------:R-:W-:Y:S01]  /*30f0*/  FFMA R8, RZ, R8, RZ ;  /* 0x00000008ff087223 */ /* 0x000fe200000000ff */
[----:B------:R-:W-:Y:S01]  /*3100*/  LOP3.LUT R3, R3, 0x80000000, RZ, 0x3c, !PT ;  /* 0x8000000003037812 */ /* 0x000fe200078e3cff */
[----:B------:R-:W-:Y:S01]  /*3110*/  IMAD.U32 R31, R41, 0x10000, RZ ;  /* 0x00010000291f7824 */ /* 0x000fe200078e00ff */
[----:B------:R-:W-:Y:S01]  /*3120*/  SHF.L.U32 R9, R69, 0x10, RZ ;  /* 0x0000001045097819 */ /* 0x000fe200000006ff */
[----:B------:R-:W-:Y:S01]  /*3130*/  FFMA R0, RZ, R0, RZ ;  /* 0x00000000ff007223 */ /* 0x000fe200000000ff */
[----:B------:R-:W-:Y:S01]  /*3140*/  FSEL R40, R8, RZ, P3 ;  /* 0x000000ff08287208 */ /* 0x000fe20001800000 */
[----:B------:R-:W-:Y:S01]  /*3150*/  FFMA R3, RZ, R3, RZ ;  /* 0x00000003ff037223 */ /* 0x000fe200000000ff */
[----:B------:R-:W-:Y:S01]  /*3160*/  LOP3.LUT R9, R9, 0x80000000, RZ, 0x3c, !PT ;  /* 0x8000000009097812 */ /* 0x000fe200078e3cff */
[----:B------:R-:W-:Y:S01]  /*3170*/  FFMA R35, RZ, R35, RZ ;  /* 0x00000023ff237223 */ /* 0x000fe200000000ff */
[----:B------:R-:W-:Y:S01]  /*3180*/  FSEL R8, R0, RZ, P3 ;  /* 0x000000ff00087208 */ /* 0x000fe20001800000 */
[----:B------:R-:W-:Y:S01]  /*3190*/  FFMA R29, R29, R65, R40 ;  /* 0x000000411d1d7223 */ /* 0x000fe20000000028 */
[----:B------:R-:W-:Y:S01]  /*31a0*/  FSEL R0, R3, RZ, P3 ;  /* 0x000000ff03007208 */ /* 0x000fe20001800000 */
[----:B------:R-:W-:Y:S01]  /*31b0*/  FFMA R9, RZ, R9, RZ ;  /* 0x00000009ff097223 */ /* 0x000fe200000000ff */
[C---:B------:R-:W-:Y:S01]  /*31c0*/  PRMT R65, R26.reuse, 0x7632, R65 ;  /* 0x000076321a417816 */ /* 0x040fe20000000041 */
[----:B------:R-:W-:Y:S01]  /*31d0*/  FFMA R31, R31, R43, R8 ;  /* 0x0000002b1f1f7223 */ /* 0x000fe20000000008 */
[----:B------:R-:W-:Y:S01]  /*31e0*/  SHF.L.U32 R8, R27, 0x10, RZ ;  /* 0x000000101b087819 */ /* 0x000fe200000006ff */
[----:B------:R-:W-:Y:S01]  /*31f0*/  FFMA R33, R33, R64, R0 ;  /* 0x0000004021217223 */ /* 0x000fe20000000000 */
[----:B------:R-:W-:Y:S01]  /*3200*/  IMAD.U32 R0, R26, 0x10000, RZ ;  /* 0x000100001a007824 */ /* 0x000fe200078e00ff */
[----:B------:R-:W-:Y:S01]  /*3210*/  SHF.L.U32 R66, R66, 0x10, RZ ;  /* 0x0000001042427819 */ /* 0x000fe200000006ff */
[----:B------:R-:W-:Y:S01]  /*3220*/  IMAD.U32 R64, R25, 0x10000, RZ ;  /* 0x0001000019407824 */ /* 0x000fe200078e00ff */
[----:B------:R-:W-:Y:S01]  /*3230*/  FSEL R35, R35, RZ, P3 ;  /* 0x000000ff23237208 */ /* 0x000fe20001800000 */
[----:B------:R-:W-:Y:S01]  /*3240*/  IMAD.U32 R3, R24, 0x10000, RZ ;  /* 0x0001000018037824 */ /* 0x000fe200078e00ff */
[----:B------:R-:W-:Y:S01]  /*3250*/  FSEL R9, R9, RZ, P3 ;  /* 0x000000ff09097208 */ /* 0x000fe20001800000 */
[----:B------:R-:W-:Y:S01]  /*3260*/  FFMA R21, R21, R73, R70 ;  /* 0x0000004915157223 */ /* 0x000fe20000000046 */
[----:B------:R-:W-:Y:S01]  /*3270*/  LOP3.LUT R43, R0, 0x80000000, RZ, 0x3c, !PT ;  /* 0x80000000002b7812 */ /* 0x000fe200078e3cff */
[----:B------:R-:W-:Y:S01]  /*3280*/  FFMA R28, R42, R72, R35 ;  /* 0x000000482a1c7223 */ /* 0x000fe20000000023 */
[----:B------:R-:W-:Y:S01]  /*3290*/  SHF.L.U32 R69, R65, 0x10, RZ ;  /* 0x0000001041457819 */ /* 0x000fe200000006ff */
[----:B------:R-:W-:Y:S01]  /*32a0*/  FFMA R30, R30, R66, R9 ;  /* 0x000000421e1e7223 */ /* 0x000fe20000000009 */
[----:B------:R-:W-:-:S02]  /*32b0*/  LOP3.LUT R65, R8, 0x80000000, RZ, 0x3c, !PT ;  /* 0x8000000008417812 */ /* 0x000fc400078e3cff */
[----:B------:R-:W-:Y:S02]  /*32c0*/  LOP3.LUT R66, R64, 0x80000000, RZ, 0x3c, !PT ;  /* 0x8000000040427812 */ /* 0x000fe400078e3cff */
[----:B------:R-:W-:Y:S02]  /*32d0*/  PRMT R70, R27, 0x7632, R70 ;  /* 0x000076321b467816 */ /* 0x000fe40000000046 */
[----:B------:R-:W-:Y:S02]  /*32e0*/  PRMT R67, R24, 0x7632, R67 ;  /* 0x0000763218437816 */ /* 0x000fe40000000043 */
[----:B------:R-:W-:Y:S01]  /*32f0*/  LOP3.LUT R69, R69, 0x80000000, RZ, 0x3c, !PT ;  /* 0x8000000045457812 */ /* 0x000fe200078e3cff */
[----:B------:R-:W-:Y:S01]  /*3300*/  IMAD.U32 R70, R70, 0x10000, RZ ;  /* 0x0001000046467824 */ /* 0x000fe200078e00ff */
[----:B------:R-:W-:Y:S01]  /*3310*/  PRMT R68, R25, 0x7632, R68 ;  /* 0x0000763219447816 */ /* 0x000fe20000000044 */
[----:B------:R-:W-:Y:S01]  /*3320*/  IMAD.U32 R67, R67, 0x10000, RZ ;  /* 0x0001000043437824 */ /* 0x000fe200078e00ff */
[C---:B---3--:R-:W-:Y:S01]  /*3330*/  PRMT R11, R46.reuse, 0x7632, R11 ;  /* 0x000076322e0b7816 */ /* 0x048fe2000000000b */
[----:B------:R-:W-:Y:S01]  /*3340*/  IMAD.U32 R46, R46, 0x10000, RZ ;  /* 0x000100002e2e7824 */ /* 0x000fe200078e00ff */
[----:B------:R-:W-:Y:S01]  /*3350*/  PRMT R12, R47, 0x7632, R12 ;  /* 0x000076322f0c7816 */ /* 0x000fe2000000000c */
[----:B------:R-:W-:Y:S01]  /*3360*/  IMAD.U32 R68, R68, 0x10000, RZ ;  /* 0x0001000044447824 */ /* 0x000fe200078e00ff */
[----:B------:R-:W-:-:S02]  /*3370*/  LOP3.LUT R67, R67, 0x80000000, RZ, 0x3c, !PT ;  /* 0x8000000043437812 */ /* 0x000fc400078e3cff */
[C---:B------:R-:W-:Y:S01]  /*3380*/  PRMT R13, R44.reuse, 0x7632, R13 ;  /* 0x000076322c0d7816 */ /* 0x040fe2000000000d */
[----:B------:R-:W-:Y:S01]  /*3390*/  IMAD.U32 R44, R44, 0x10000, RZ ;  /* 0x000100002c2c7824 */ /* 0x000fe200078e00ff */
[C---:B------:R-:W-:Y:S01]  /*33a0*/  PRMT R10, R45.reuse, 0x7632, R10 ;  /* 0x000076322d0a7816 */ /* 0x040fe2000000000a */
[----:B------:R-:W-:Y:S01]  /*33b0*/  IMAD.U32 R45, R45, 0x10000, RZ ;  /* 0x000100002d2d7824 */ /* 0x000fe200078e00ff */
[----:B------:R-:W-:Y:S01]  /*33c0*/  SHF.L.U32 R12, R12, 0x10, RZ ;  /* 0x000000100c0c7819 */ /* 0x000fe200000006ff */
[----:B------:R-:W-:Y:S01]  /*33d0*/  IMAD.U32 R13, R13, 0x10000, RZ ;  /* 0x000100000d0d7824 */ /* 0x000fe200078e00ff */
[----:B------:R-:W-:Y:S02]  /*33e0*/  SHF.L.U32 R34, R34, 0x10, RZ ;  /* 0x0000001022227819 */ /* 0x000fe400000006ff */
[C---:B------:R-:W-:Y:S01]  /*33f0*/  PRMT R9, R56.reuse, 0x7632, R9 ;  /* 0x0000763238097816 */ /* 0x040fe20000000009 */
[----:B------:R-:W-:Y:S01]  /*3400*/  IMAD.U32 R56, R56, 0x10000, RZ ;  /* 0x0001000038387824 */ /* 0x000fe200078e00ff */
[----:B------:R-:W-:-:S02]  /*3410*/  PRMT R41, R57, 0x7632, R41 ;  /* 0x0000763239297816 */ /* 0x000fc40000000029 */
[----:B------:R-:W-:Y:S02]  /*3420*/  SHF.L.U32 R57, R57, 0x10, RZ ;  /* 0x0000001039397819 */ /* 0x000fe400000006ff */
[C---:B------:R-:W-:Y:S01]  /*3430*/  PRMT R40, R59.reuse, 0x7632, R40 ;  /* 0x000076323b287816 */ /* 0x040fe20000000028 */
[----:B------:R-:W-:Y:S01]  /*3440*/  IMAD.U32 R59, R59, 0x10000, RZ ;  /* 0x000100003b3b7824 */ /* 0x000fe200078e00ff */
[C---:B------:R-:W-:Y:S01]  /*3450*/  PRMT R35, R58.reuse, 0x7632, R35 ;  /* 0x000076323a237816 */ /* 0x040fe20000000023 */
[----:B------:R-:W-:Y:S01]  /*3460*/  IMAD.U32 R58, R58, 0x10000, RZ ;  /* 0x000100003a3a7824 */ /* 0x000fe200078e00ff */
[----:B------:R-:W-:Y:S01]  /*3470*/  SHF.L.U32 R41, R41, 0x10, RZ ;  /* 0x0000001029297819 */ /* 0x000fe200000006ff */
[----:B------:R-:W-:Y:S01]  /*3480*/  IMAD.U32 R40, R40, 0x10000, RZ ;  /* 0x0001000028287824 */ /* 0x000fe200078e00ff */
[C---:B-1----:R-:W-:Y:S01]  /*3490*/  PRMT R27, R54.reuse, 0x7632, R27 ;  /* 0x00007632361b7816 */ /* 0x042fe2000000001b */
[----:B------:R-:W-:Y:S01]  /*34a0*/  IMAD.U32 R35, R35, 0x10000, RZ ;  /* 0x0001000023237824 */ /* 0x000fe200078e00ff */
[C---:B------:R-:W-:Y:S01]  /*34b0*/  PRMT R26, R55.reuse, 0x7632, R26 ;  /* 0x00007632371a7816 */ /* 0x040fe2000000001a */
[----:B------:R-:W-:Y:S01]  /*34c0*/  IMAD.U32 R55, R55, 0x10000, RZ ;  /* 0x0001000037377824 */ /* 0x000fe200078e00ff */
[----:B------:R-:W-:Y:S01]  /*34d0*/  SHF.L.U32 R54, R54, 0x10, RZ ;  /* 0x0000001036367819 */ /* 0x000fe200000006ff */
[----:B------:R-:W-:Y:S01]  /*34e0*/  IMAD.U32 R27, R27, 0x10000, RZ ;  /* 0x000100001b1b7824 */ /* 0x000fe200078e00ff */
[C---:B------:R-:W-:Y:S01]  /*34f0*/  PRMT R24, R52.reuse, 0x7632, R24 ;  /* 0x0000763234187816 */ /* 0x040fe20000000018 */
[----:B------:R-:W-:Y:S01]  /*3500*/  IMAD.U32 R52, R52, 0x10000, RZ ;  /* 0x0001000034347824 */ /* 0x000fe200078e00ff */
[C---:B------:R-:W-:Y:S01]  /*3510*/  PRMT R25, R53.reuse, 0x7632, R25 ;  /* 0x0000763235197816 */ /* 0x040fe20000000019 */
[----:B------:R-:W-:Y:S01]  /*3520*/  IMAD.U32 R53, R53, 0x10000, RZ ;  /* 0x0001000035357824 */ /* 0x000fe200078e00ff */
[----:B------:R-:W-:-:S02]  /*3530*/  SHF.L.U32 R26, R26, 0x10, RZ ;  /* 0x000000101a1a7819 */ /* 0x000fc400000006ff */
[----:B------:R-:W-:Y:S02]  /*3540*/  SHF.L.U32 R47, R47, 0x10, RZ ;  /* 0x000000102f2f7819 */ /* 0x000fe400000006ff */
[----:B--2---:R-:W-:Y:S02]  /*3550*/  SEL R62, R62, RZ, !P2 ;  /* 0x000000ff3e3e7207 */ /* 0x004fe40005000000 */
[----:B------:R-:W-:Y:S02]  /*3560*/  SEL R63, R63, RZ, !P2 ;  /* 0x000000ff3f3f7207 */ /* 0x000fe40005000000 */
[----:B------:R-:W-:Y:S01]  /*3570*/  SEL R60, R60, RZ, !P2 ;  /* 0x000000ff3c3c7207 */ /* 0x000fe20005000000 */
[C---:B------:R-:W-:Y:S01]  /*3580*/  IMAD.U32 R0, R62.reuse, 0x10000, RZ ;  /* 0x000100003e007824 */ /* 0x040fe200078e00ff */
[----:B------:R-:W-:Y:S01]  /*3590*/  PRMT R62, R62, 0x7632, R62 ;  /* 0x000076323e3e7816 */ /* 0x000fe2000000003e */
[----:B------:R-:W-:Y:S01]  /*35a0*/  IMAD.U32 R8, R63, 0x10000, RZ ;  /* 0x000100003f087824 */ /* 0x000fe200078e00ff */
[----:B------:R-:W-:Y:S01]  /*35b0*/  SEL R61, R61, RZ, !P2 ;  /* 0x000000ff3d3d7207 */ /* 0x000fe20005000000 */
[----:B------:R-:W-:Y:S01]  /*35c0*/  FFMA R42, R0, R43, RZ ;  /* 0x0000002b002a7223 */ /* 0x000fe200000000ff */
[----:B------:R-:W-:Y:S01]  /*35d0*/  LOP3.LUT R43, R3, 0x80000000, RZ, 0x3c, !PT ;  /* 0x80000000032b7812 */ /* 0x000fe200078e3cff */
[----:B------:R-:W-:Y:S01]  /*35e0*/  FFMA R64, R8, R65, RZ ;  /* 0x0000004108407223 */ /* 0x000fe200000000ff */
[----:B------:R-:W-:Y:S01]  /*35f0*/  IMAD.U32 R0, R60, 0x10000, RZ ;  /* 0x000100003c007824 */ /* 0x000fe200078e00ff */
[----:B------:R-:W-:Y:S01]  /*3600*/  SHF.L.U32 R8, R62, 0x10, RZ ;  /* 0x000000103e087819 */ /* 0x000fe200000006ff */
[----:B------:R-:W-:Y:S01]  /*3610*/  IMAD.U32 R3, R61, 0x10000, RZ ;  /* 0x000100003d037824 */ /* 0x000fe200078e00ff */
[----:B-----5:R-:W-:Y:S01]  /*3620*/  SEL R48, R48, RZ, !P1 ;  /* 0x000000ff30307207 */ /* 0x020fe20004800000 */
[----:B------:R-:W-:Y:S01]  /*3630*/  FFMA R62, R0, R43, RZ ;  /* 0x0000002b003e7223 */ /* 0x000fe200000000ff */
[----:B------:R-:W-:Y:S01]  /*3640*/  PRMT R0, R60, 0x7632, R0 ;  /* 0x000076323c007816 */ /* 0x000fe20000000000 */
[----:B------:R-:W-:Y:S01]  /*3650*/  FFMA R43, R8, R69, RZ ;  /* 0x00000045082b7223 */ /* 0x000fe200000000ff */
[----:B------:R-:W-:Y:S01]  /*3660*/  PRMT R8, R63, 0x7632, R8 ;  /* 0x000076323f087816 */ /* 0x000fe20000000008 */
[----:B------:R-:W-:Y:S01]  /*3670*/  FFMA R65, R3, R66, RZ ;  /* 0x0000004203417223 */ /* 0x000fe200000000ff */
[----:B------:R-:W-:Y:S01]  /*3680*/  LOP3.LUT R69, R70, 0x80000000, RZ, 0x3c, !PT ;  /* 0x8000000046457812 */ /* 0x000fe200078e3cff */
[----:B------:R-:W-:Y:S01]  /*3690*/  IMAD.U32 R0, R0, 0x10000, RZ ;  /* 0x0001000000007824 */ /* 0x000fe200078e00ff */
[----:B------:R-:W-:-:S02]  /*36a0*/  SHF.L.U32 R8, R8, 0x10, RZ ;  /* 0x0000001008087819 */ /* 0x000fc400000006ff */
[----:B------:R-:W-:Y:S02]  /*36b0*/  PRMT R3, R61, 0x7632, R3 ;  /* 0x000076323d037816 */ /* 0x000fe40000000003 */
[----:B------:R-:W-:Y:S01]  /*36c0*/  FSEL R66, R42, RZ, P4 ;  /* 0x000000ff2a427208 */ /* 0x000fe20002000000 */
[----:B------:R-:W-:Y:S01]  /*36d0*/  FFMA R8, R8, R69, RZ ;  /* 0x0000004508087223 */ /* 0x000fe200000000ff */
[----:B------:R-:W-:Y:S01]  /*36e0*/  LOP3.LUT R60, R68, 0x80000000, RZ, 0x3c, !PT ;  /* 0x80000000443c7812 */ /* 0x000fe200078e3cff */
[----:B------:R-:W-:Y:S01]  /*36f0*/  FFMA R42, R0, R67, RZ ;  /* 0x00000043002a7223 */ /* 0x000fe200000000ff */
[----:B------:R-:W-:Y:S01]  /*3700*/  IMAD.U32 R3, R3, 0x10000, RZ ;  /* 0x0001000003037824 */ /* 0x000fe200078e00ff */
[----:B------:R-:W-:Y:S01]  /*3710*/  FFMA R39, R39, R46, R66 ;  /* 0x0000002e27277223 */ /* 0x000fe20000000042 */
[----:B------:R-:W-:Y:S01]  /*3720*/  IMAD.U32 R46, R11, 0x10000, RZ ;  /* 0x000100000b2e7824 */ /* 0x000fe200078e00ff */
[----:B------:R-:W-:Y:S01]  /*3730*/  FSEL R8, R8, RZ, P4 ;  /* 0x000000ff08087208 */ /* 0x000fe20002000000 */
[----:B------:R-:W-:Y:S01]  /*3740*/  FFMA R60, R3, R60, RZ ;  /* 0x0000003c033c7223 */ /* 0x000fe200000000ff */
[----:B------:R-:W-:Y:S01]  /*3750*/  FSEL R11, R42, RZ, P4 ;  /* 0x000000ff2a0b7208 */ /* 0x000fe20002000000 */
[----:B------:R-:W-:Y:S01]  /*3760*/  IMAD.U32 R3, R37, 0x10000, RZ ;  /* 0x0001000025037824 */ /* 0x000fe200078e00ff */
[----:B------:R-:W-:Y:S01]  /*3770*/  FSEL R62, R62, RZ, P4 ;  /* 0x000000ff3e3e7208 */ /* 0x000fe20002000000 */
[----:B------:R-:W-:Y:S01]  /*3780*/  IMAD.U32 R0, R36, 0x10000, RZ ;  /* 0x0001000024007824 */ /* 0x000fe200078e00ff */
[----:B------:R-:W-:Y:S01]  /*3790*/  SEL R51, R51, RZ, !P1 ;  /* 0x000000ff33337207 */ /* 0x000fe20004800000 */
[----:B------:R-:W-:Y:S01]  /*37a0*/  FFMA R3, R3, R12, R8 ;  /* 0x0000000c03037223 */ /* 0x000fe20000000008 */
[----:B------:R-:W-:Y:S01]  /*37b0*/  SEL R49, R49, RZ, !P1 ;  /* 0x000000ff31317207 */ /* 0x000fe20004800000 */
[----:B------:R-:W-:Y:S01]  /*37c0*/  FFMA R34, R34, R13, R11 ;  /* 0x0000000d22227223 */ /* 0x000fe2000000000b */
[----:B------:R-:W-:Y:S01]  /*37d0*/  IMAD.U32 R42, R10, 0x10000, RZ ;  /* 0x000100000a2a7824 */ /* 0x000fe200078e00ff */
[----:B------:R-:W-:Y:S01]  /*37e0*/  FFMA R44, R15, R44, R62 ;  /* 0x0000002c0f2c7223 */ /* 0x000fe2000000003e */
[----:B------:R-:W-:Y:S01]  /*37f0*/  IMAD.U32 R36, R14, 0x10000, RZ ;  /* 0x000100000e247824 */ /* 0x000fe200078e00ff */
[----:B------:R-:W-:Y:S01]  /*3800*/  FSEL R11, R60, RZ, P4 ;  /* 0x000000ff3c0b7208 */ /* 0x000fe20002000000 */
[----:B------:R-:W-:Y:S01]  /*3810*/  IMAD.U32 R37, R48, 0x10000, RZ ;  /* 0x0001000030257824 */ /* 0x000fe200078e00ff */
[----:B------:R-:W-:Y:S01]  /*3820*/  SHF.L.U32 R8, R49, 0x10, RZ ;  /* 0x0000001031087819 */ /* 0x000fe200000006ff */
[----:B------:R-:W-:Y:S01]  /*3830*/  IMAD.U32 R10, R51, 0x10000, RZ ;  /* 0x00010000330a7824 */ /* 0x000fe200078e00ff */
[----:B------:R-:W0:Y:S01]  /*3840*/  LDS.128 R12, [R5.X4+0x10] ;  /* 0x00001000050c7984 */ /* 0x000e220000004c00 */
[----:B------:R-:W-:Y:S01]  /*3850*/  FMUL R56, R56, R37 ;  /* 0x0000002538387220 */ /* 0x000fe20000400000 */
[----:B------:R-:W-:Y:S01]  /*3860*/  FFMA R36, R36, R42, R11 ;  /* 0x0000002a24247223 */ /* 0x000fe2000000000b */
[----:B------:R-:W-:Y:S01]  /*3870*/  FMUL R57, R57, R8 ;  /* 0x0000000839397220 */ /* 0x000fe20000400000 */
[----:B------:R-:W-:Y:S01]  /*3880*/  FMUL R59, R59, R10 ;  /* 0x0000000a3b3b7220 */ /* 0x000fe20000400000 */
[----:B------:R-:W-:Y:S01]  /*3890*/  IMAD.U32 R37, R9, 0x10000, RZ ;  /* 0x0001000009257824 */ /* 0x000fe200078e00ff */
[----:B------:R-:W-:Y:S01]  /*38a0*/  FSEL R43, R43, RZ, P4 ;  /* 0x000000ff2b2b7208 */ /* 0x000fe20002000000 */
[----:B------:R-:W1:Y:S01]  /*38b0*/  LDS.128 R8, [R5.X4] ;  /* 0x0000000005087984 */ /* 0x000e620000004c00 */
[----:B------:R-:W-:-:S02]  /*38c0*/  FSEL R65, R65, RZ, P4 ;  /* 0x000000ff41417208 */ /* 0x000fc40002000000 */
[----:B------:R-:W-:Y:S01]  /*38d0*/  SEL R50, R50, RZ, !P1 ;  /* 0x000000ff32327207 */ /* 0x000fe20004800000 */
[----:B------:R-:W-:Y:S01]  /*38e0*/  FFMA R0, R0, R46, R43 ;  /* 0x0000002e00007223 */ /* 0x000fe2000000002b */
[----:B------:R-:W-:Y:S01]  /*38f0*/  PRMT R42, R48, 0x7632, R42 ;  /* 0x00007632302a7816 */ /* 0x000fe2000000002a */
[----:B------:R-:W-:Y:S01]  /*3900*/  FFMA R32, R32, R45, R65 ;  /* 0x0000002d20207223 */ /* 0x000fe20000000041 */
[----:B------:R-:W-:Y:S01]  /*3910*/  PRMT R45, R51, 0x7632, R45 ;  /* 0x00007632332d7816 */ /* 0x000fe2000000002d */
[----:B------:R-:W-:Y:S01]  /*3920*/  IMAD.U32 R43, R50, 0x10000, RZ ;  /* 0x00010000322b7824 */ /* 0x000fe200078e00ff */
[----:B------:R-:W-:Y:S01]  /*3930*/  FSEL R59, R59, RZ, !P1 ;  /* 0x000000ff3b3b7208 */ /* 0x000fe20004800000 */
[----:B------:R-:W-:Y:S01]  /*3940*/  IMAD.U32 R46, R42, 0x10000, RZ ;  /* 0x000100002a2e7824 */ /* 0x000fe200078e00ff */
[----:B------:R-:W-:Y:S01]  /*3950*/  PRMT R42, R50, 0x7632, R42 ;  /* 0x00007632322a7816 */ /* 0x000fe2000000002a */
[----:B------:R-:W-:Y:S01]  /*3960*/  FMUL R58, R58, R43 ;  /* 0x0000002b3a3a7220 */ /* 0x000fe20000400000 */
[----:B------:R-:W-:Y:S01]  /*3970*/  SHF.L.U32 R45, R45, 0x10, RZ ;  /* 0x000000102d2d7819 */ /* 0x000fe200000006ff */
[----:B------:R-:W-:Y:S01]  /*3980*/  FMUL R37, R37, R46 ;  /* 0x0000002e25257220 */ /* 0x000fe20000400000 */
[----:B------:R-:W-:Y:S01]  /*3990*/  PRMT R43, R49, 0x7632, R43 ;  /* 0x00007632312b7816 */ /* 0x000fe2000000002b */
[----:B------:R-:W-:Y:S01]  /*39a0*/  IMAD.U32 R42, R42, 0x10000, RZ ;  /* 0x000100002a2a7824 */ /* 0x000fe200078e00ff */
[----:B------:R-:W-:Y:S01]  /*39b0*/  FSEL R58, R58, RZ, !P1 ;  /* 0x000000ff3a3a7208 */ /* 0x000fe20004800000 */
[----:B------:R-:W-:Y:S01]  /*39c0*/  FMUL R40, R40, R45 ;  /* 0x0000002d28287220 */ /* 0x000fe20000400000 */
[----:B------:R-:W-:Y:S01]  /*39d0*/  FSEL R57, R57, RZ, !P1 ;  /* 0x000000ff39397208 */ /* 0x000fe20004800000 */
[----:B------:R-:W-:Y:S01]  /*39e0*/  FMUL R35, R35, R42 ;  /* 0x0000002a23237220 */ /* 0x000fe20000400000 */
[----:B------:R-:W-:Y:S01]  /*39f0*/  IMAD.U32 R48, R43, 0x10000, RZ ;  /* 0x000100002b307824 */ /* 0x000fe200078e00ff */
[----:B------:R-:W-:Y:S01]  /*3a00*/  FADD R59, R22, R59 ;  /* 0x0000003b163b7221 */ /* 0x000fe20000000000 */
[----:B------:R-:W-:Y:S01]  /*3a10*/  FADD R58, R21, R58 ;  /* 0x0000003a153a7221 */ /* 0x000fe20000000000 */
[----:B------:R-:W-:Y:S01]  /*3a20*/  FSEL R21, R40, RZ, !P1 ;  /* 0x000000ff28157208 */ /* 0x000fe20004800000 */
[----:B------:R-:W-:Y:S01]  /*3a30*/  FMUL R41, R41, R48 ;  /* 0x0000003029297220 */ /* 0x000fe20000400000 */
[----:B------:R-:W-:Y:S01]  /*3a40*/  FSEL R22, R35, RZ, !P1 ;  /* 0x000000ff23167208 */ /* 0x000fe20004800000 */
[----:B------:R-:W-:Y:S01]  /*3a50*/  FADD R57, R28, R57 ;  /* 0x000000391c397221 */ /* 0x000fe20000000000 */
[----:B------:R-:W-:Y:S01]  /*3a60*/  FSEL R28, R37, RZ, !P1 ;  /* 0x000000ff251c7208 */ /* 0x000fe20004800000 */
[----:B------:R-:W-:Y:S01]  /*3a70*/  FADD R21, R30, R21 ;  /* 0x000000151e157221 */ /* 0x000fe20000000000 */
[----:B------:R-:W-:Y:S01]  /*3a80*/  FSEL R42, R41, RZ, !P1 ;  /* 0x000000ff292a7208 */ /* 0x000fe20004800000 */
[----:B------:R-:W-:Y:S01]  /*3a90*/  FADD R22, R29, R22 ;  /* 0x000000161d167221 */ /* 0x000fe20000000000 */
[----:B------:R-:W-:Y:S01]  /*3aa0*/  FSEL R56, R56, RZ, !P1 ;  /* 0x000000ff38387208 */ /* 0x000fe20004800000 */
[----:B------:R-:W-:Y:S01]  /*3ab0*/  FADD R31, R31, R28 ;  /* 0x0000001c1f1f7221 */ /* 0x000fe20000000000 */
[----:B------:R-:W-:Y:S01]  /*3ac0*/  FADD R28, RZ, R21 ;  /* 0x00000015ff1c7221 */ /* 0x000fe20000000000 */
[----:B------:R-:W-:Y:S01]  /*3ad0*/  FADD R22, RZ, R22 ;  /* 0x00000016ff167221 */ /* 0x000fe20000000000 */
[----:B------:R-:W-:Y:S01]  /*3ae0*/  FADD R33, R33, R42 ;  /* 0x0000002a21217221 */ /* 0x000fe20000000000 */
[----:B------:R-:W-:Y:S01]  /*3af0*/  FADD R23, R23, R56 ;  /* 0x0000003817177221 */ /* 0x000fe20000000000 */
[----:B0-----:R-:W-:Y:S01]  /*3b00*/  FADD R15, R15, R28 ;  /* 0x0000001c0f0f7221 */ /* 0x001fe20000000000 */
[----:B------:R-:W-:Y:S01]  /*3b10*/  FADD R13, R13, R22 ;  /* 0x000000160d0d7221 */ /* 0x000fe20000000000 */
[----:B------:R-:W-:Y:S01]  /*3b20*/  FADD R29, RZ, R58 ;  /* 0x0000003aff1d7221 */ /* 0x000fe20000000000 */
[----:B------:R-:W-:Y:S01]  /*3b30*/  FADD R30, RZ, R33 ;  /* 0x00000021ff1e7221 */ /* 0x000fe20000000000 */
[----:B------:R-:W-:Y:S01]  /*3b40*/  SEL R28, R19, RZ, !P0 ;  /* 0x000000ff131c7207 */ /* 0x000fe20004000000 */
[----:B------:R-:W-:Y:S01]  /*3b50*/  FADD R22, RZ, R31 ;  /* 0x0000001fff167221 */ /* 0x000fe20000000000 */
[----:B------:R-:W-:Y:S01]  /*3b60*/  SEL R21, R18, RZ, !P0 ;  /* 0x000000ff12157207 */ /* 0x000fe20004000000 */
[----:B------:R-:W-:Y:S01]  /*3b70*/  FADD R12, R12, R29 ;  /* 0x0000001d0c0c7221 */ /* 0x000fe20000000000 */
[----:B------:R-:W-:Y:S01]  /*3b80*/  FADD R23, RZ, R23 ;  /* 0x00000017ff177221 */ /* 0x000fe20000000000 */
[----:B-1----:R-:W-:Y:S01]  /*3b90*/  FADD R11, R11, R30 ;  /* 0x0000001e0b0b7221 */ /* 0x002fe20000000000 */
[----:B------:R-:W-:Y:S01]  /*3ba0*/  FADD R9, R9, R22 ;  /* 0x0000001609097221 */ /* 0x000fe20000000000 */
[----:B------:R-:W-:Y:S01]  /*3bb0*/  IMAD.U32 R30, R28, 0x10000, RZ ;  /* 0x000100001c1e7824 */ /* 0x000fe200078e00ff */
[----:B------:R-:W-:Y:S01]  /*3bc0*/  SEL R22, R16, RZ, !P0 ;  /* 0x000000ff10167207 */ /* 0x000fe20004000000 */
[----:B------:R-:W-:Y:S01]  /*3bd0*/  FADD R8, R8, R23 ;  /* 0x0000001708087221 */ /* 0x000fe20000000000 */
[----:B------:R-:W-:Y:S01]  /*3be0*/  PRMT R29, R28, 0x7632, R29 ;  /* 0x000076321c1d7816 */ /* 0x000fe2000000001d */
[C---:B------:R-:W-:Y:S01]  /*3bf0*/  IMAD.U32 R31, R21.reuse, 0x10000, RZ ;  /* 0x00010000151f7824 */ /* 0x040fe200078e00ff */
[----:B------:R-:W-:Y:S01]  /*3c00*/  PRMT R28, R21, 0x7632, R28 ;  /* 0x00007632151c7816 */ /* 0x000fe2000000001c */
[----:B------:R-:W-:Y:S01]  /*3c10*/  IMAD.U32 R21, R22, 0x10000, RZ ;  /* 0x0001000016157824 */ /* 0x000fe200078e00ff */
[----:B------:R-:W-:Y:S01]  /*3c20*/  SEL R23, R17, RZ, !P0 ;  /* 0x000000ff11177207 */ /* 0x000fe20004000000 */
[----:B------:R-:W-:Y:S01]  /*3c30*/  IMAD.U32 R29, R29, 0x10000, RZ ;  /* 0x000100001d1d7824 */ /* 0x000fe200078e00ff */
[----:B------:R-:W0:Y:S01]  /*3c40*/  LDS.128 R16, [R5.X4+0x3010] ;  /* 0x0030100005107984 */ /* 0x000e220000004c00 */
[----:B------:R-:W-:Y:S01]  /*3c50*/  IMAD.U32 R28, R28, 0x10000, RZ ;  /* 0x000100001c1c7824 */ /* 0x000fe200078e00ff */
[----:B------:R-:W-:Y:S01]  /*3c60*/  FMUL R55, R55, R30 ;  /* 0x0000001e37377220 */ /* 0x000fe20000400000 */
[----:B------:R-:W-:Y:S01]  /*3c70*/  SHF.L.U32 R30, R23, 0x10, RZ ;  /* 0x00000010171e7819 */ /* 0x000fe200000006ff */
[----:B------:R-:W-:Y:S01]  /*3c80*/  FMUL R54, R54, R31 ;  /* 0x0000001f36367220 */ /* 0x000fe20000400000 */
[----:B------:R-:W-:Y:S01]  /*3c90*/  FMUL R52, R52, R21 ;  /* 0x0000001534347220 */ /* 0x000fe20000400000 */
[----:B------:R-:W-:Y:S01]  /*3ca0*/  PRMT R23, R22, 0x7632, R23 ;  /* 0x0000763216177816 */ /* 0x000fe20000000017 */
[----:B------:R-:W-:Y:S01]  /*3cb0*/  FMUL R29, R26, R29 ;  /* 0x0000001d1a1d7220 */ /* 0x000fe20000400000 */
[----:B------:R-:W-:Y:S01]  /*3cc0*/  FMUL R31, R27, R28 ;  /* 0x0000001c1b1f7220 */ /* 0x000fe20000400000 */
[----:B------:R-:W-:Y:S01]  /*3cd0*/  IMAD.U32 R21, R24, 0x10000, RZ ;  /* 0x0001000018157824 */ /* 0x000fe200078e00ff */
[----:B------:R-:W-:Y:S01]  /*3ce0*/  SHF.L.U32 R22, R25, 0x10, RZ ;  /* 0x0000001019167819 */ /* 0x000fe200000006ff */
[----:B------:R-:W-:Y:S01]  /*3cf0*/  FMUL R53, R53, R30 ;  /* 0x0000001e35357220 */ /* 0x000fe20000400000 */
[----:B------:R-:W1:Y:S01]  /*3d00*/  LDS.128 R24, [R5.X4+0x3000] ;  /* 0x0030000005187984 */ /* 0x000e620000004c00 */
[C---:B------:R-:W-:Y:S01]  /*3d10*/  PRMT R28, R23.reuse, 0x7632, R28 ;  /* 0x00007632171c7816 */ /* 0x040fe2000000001c */
[----:B------:R-:W-:Y:S01]  /*3d20*/  IMAD.U32 R30, R23, 0x10000, RZ ;  /* 0x00010000171e7824 */ /* 0x000fe200078e00ff */
[----:B------:R-:W-:Y:S01]  /*3d30*/  FSEL R61, R64, RZ, P4 ;  /* 0x000000ff403d7208 */ /* 0x000fe20002000000 */
[----:B------:R-:W-:Y:S01]  /*3d40*/  FADD R59, RZ, R59 ;  /* 0x0000003bff3b7221 */ /* 0x000fe20000000000 */
[----:B------:R-:W-:Y:S01]  /*3d50*/  FSEL R55, R55, RZ, !P0 ;  /* 0x000000ff37377208 */ /* 0x000fe20004000000 */
[----:B------:R-:W-:Y:S01]  /*3d60*/  IMAD.U32 R23, R28, 0x10000, RZ ;  /* 0x000100001c177824 */ /* 0x000fe200078e00ff */
[----:B------:R-:W-:Y:S01]  /*3d70*/  FMUL R21, R21, R30 ;  /* 0x0000001e15157220 */ /* 0x000fe20000400000 */
[----:B------:R-:W-:Y:S01]  /*3d80*/  FFMA R38, R38, R47, R61 ;  /* 0x0000002f26267223 */ /* 0x000fe2000000003d */
        /* <DEDUP_REMOVED lines=9> */
[----:B------:R-:W-:Y:S01]  /*3e20*/  FADD R29, RZ, R38 ;  /* 0x00000026ff1d7221 */ /* 0x000fe20000000000 */
[----:B------:R-:W-:Y:S01]  /*3e30*/  FSEL R53, R53, RZ, !P0 ;  /* 0x000000ff35357208 */ /* 0x000fe20004000000 */
[----:B------:R-:W-:Y:S01]  /*3e40*/  FADD R0, RZ, R0 ;  /* 0x00000000ff007221 */ /* 0x000fe20000000000 */
[----:B------:R-:W-:Y:S01]  /*3e50*/  FSEL R23, R22, RZ, !P0 ;  /* 0x000000ff16177208 */ /* 0x000fe20004000000 */
[----:B------:R-:W-:Y:S01]  /*3e60*/  FADD R3, R3, R28 ;  /* 0x0000001c03037221 */ /* 0x000fe20000000000 */
[----:B------:R-:W-:Y:S01]  /*3e70*/  FADD R21, R34, R21 ;  /* 0x0000001522157221 */ /* 0x000fe20000000000 */
[----:B------:R-:W-:Y:S01]  /*3e80*/  FADD R39, RZ, R39 ;  /* 0x00000027ff277221 */ /* 0x000fe20000000000 */
[----:B------:R-:W-:Y:S01]  /*3e90*/  FADD R57, RZ, R57 ;  /* 0x00000039ff397221 */ /* 0x000fe20000000000 */
[----:B------:R-:W-:Y:S01]  /*3ea0*/  FADD R33, R44, R33 ;  /* 0x000000212c217221 */ /* 0x000fe20000000000 */
[----:B------:R-:W-:Y:S01]  /*3eb0*/  FADD R32, R32, R53 ;  /* 0x0000003520207221 */ /* 0x000fe20000000000 */
[----:B------:R-:W-:Y:S01]  /*3ec0*/  FADD R23, R36, R23 ;  /* 0x0000001724177221 */ /* 0x000fe20000000000 */
[----:B0-----:R-:W-:Y:S01]  /*3ed0*/  FADD R30, R18, R29 ;  /* 0x0000001d121e7221 */ /* 0x001fe20000000000 */
[----:B------:R-:W-:Y:S01]  /*3ee0*/  FADD R29, R17, R0 ;  /* 0x00000000111d7221 */ /* 0x000fe20000000000 */
[----:B------:R-:W-:Y:S01]  /*3ef0*/  FADD R22, RZ, R3 ;  /* 0x00000003ff167221 */ /* 0x000fe20000000000 */
[----:B------:R-:W-:Y:S01]  /*3f00*/  FADD R28, R16, R39 ;  /* 0x00000027101c7221 */ /* 0x000fe20000000000 */
[----:B------:R-:W-:Y:S01]  /*3f10*/  FADD R0, RZ, R21 ;  /* 0x00000015ff007221 */ /* 0x000fe20000000000 */
[----:B------:R-:W-:Y:S01]  /*3f20*/  FADD R14, R14, R59 ;  /* 0x0000003b0e0e7221 */ /* 0x000fe20000000000 */
[----:B------:R-:W-:Y:S01]  /*3f30*/  FADD R10, R10, R57 ;  /* 0x000000390a0a7221 */ /* 0x000fe20000000000 */
[----:B------:R-:W-:Y:S01]  /*3f40*/  FADD R33, RZ, R33 ;  /* 0x00000021ff217221 */ /* 0x000fe20000000000 */
[----:B------:R-:W-:Y:S01]  /*3f50*/  FADD R3, RZ, R32 ;  /* 0x00000020ff037221 */ /* 0x000fe20000000000 */
[----:B------:R-:W-:Y:S01]  /*3f60*/  FADD R16, RZ, R23 ;  /* 0x00000017ff107221 */ /* 0x000fe20000000000 */
[----:B------:R-:W-:Y:S01]  /*3f70*/  FADD R31, R19, R22 ;  /* 0x00000016131f7221 */ /* 0x000fe20000000000 */
[----:B-1----:R-:W-:Y:S01]  /*3f80*/  FADD R25, R25, R0 ;  /* 0x0000000019197221 */ /* 0x002fe20000000000 */
[----:B------:R-:W-:Y:S06]  /*3f90*/  BAR.SYNC 0x0 ;  /* 0x0000000000007b1d */ /* 0x000fec0000000000 */
[----:B------:R-:W-:Y:S01]  /*3fa0*/  FADD R24, R24, R33 ;  /* 0x0000002118187221 */ /* 0x000fe20000000000 */
[----:B------:R-:W-:Y:S01]  /*3fb0*/  FADD R26, R26, R3 ;  /* 0x000000031a1a7221 */ /* 0x000fe20000000000 */
[----:B------:R-:W-:Y:S01]  /*3fc0*/  FADD R27, R27, R16 ;  /* 0x000000101b1b7221 */ /* 0x000fe20000000000 */
[----:B------:R-:W-:Y:S01]  /*3fd0*/  IMAD.SHL.U32 R0, R2, 0x4, RZ ;  /* 0x0000000402007824 */ /* 0x000fe200078e00ff */
[----:B------:R-:W-:Y:S01]  /*3fe0*/  STS.128 [R5.X4+0x10], R12 ;  /* 0x0000100c05007388 */ /* 0x000fe20000004c00 */
[----:B------:R-:W-:-:S03]  /*3ff0*/  SHF.L.U32 R3, R4, 0x3, RZ ;  /* 0x0000000304037819 */ /* 0x000fc600000006ff */
[----:B------:R-:W-:Y:S01]  /*4000*/  STS.128 [R5.X4], R8 ;  /* 0x0000000805007388 */ /* 0x000fe20000004c00 */
[----:B------:R-:W-:-:S03]  /*4010*/  LOP3.LUT R0, R0, 0xc, RZ, 0xc0, !PT ;  /* 0x0000000c00007812 */ /* 0x000fc600078ec0ff */
[----:B------:R-:W-:Y:S06]  /*4020*/  BAR.SYNC 0x0 ;  /* 0x0000000000007b1d */ /* 0x000fec0000000000 */
[----:B------:R-:W0:Y:S01]  /*4030*/  LDS.128 R8, [R20.X4] ;  /* 0x0000000014087984 */ /* 0x000e220000004c00 */
[----:B------:R-:W-:Y:S02]  /*4040*/  LOP3.LUT R7, R7, R0, RZ, 0xfc, !PT ;  /* 0x0000000007077212 */ /* 0x000fe400078efcff */
[----:B------:R-:W-:Y:S01]  /*4050*/  SHF.R.U32.HI R0, RZ, 0x2, R2 ;  /* 0x00000002ff007819 */ /* 0x000fe20000011602 */
[----:B------:R-:W1:Y:S01]  /*4060*/  LDS.128 R12, [R20.X4+0x1800] ;  /* 0x00180000140c7984 */ /* 0x000e620000004c00 */
[----:B------:R-:W-:-:S02]  /*4070*/  SHF.R.S32.HI R2, RZ, 0x1f, R7 ;  /* 0x0000001fff027819 */ /* 0x000fc40000011407 */
[----:B------:R-:W-:Y:S01]  /*4080*/  SGXT.U32 R0, R0, 0x3 ;  /* 0x000000030000781a */ /* 0x000fe20000000000 */
[----:B------:R-:W-:Y:S06]  /*4090*/  BAR.SYNC 0x0 ;  /* 0x0000000000007b1d */ /* 0x000fec0000000000 */
[----:B------:R-:W-:Y:S01]  /*40a0*/  STS.128 [R5.X4+0x10], R28 ;  /* 0x0000101c05007388 */ /* 0x000fe20000004c00 */
[----:B------:R-:W-:Y:S02]  /*40b0*/  LEA.HI R4, R2, R7, RZ, 0x9 ;  /* 0x0000000702047211 */ /* 0x000fe400078f48ff */
[----:B------:R-:W-:Y:S01]  /*40c0*/  LOP3.LUT R3, R3, R0, RZ, 0xfc, !PT ;  /* 0x0000000003037212 */ /* 0x000fe200078efcff */
[----:B------:R-:W-:Y:S01]  /*40d0*/  STS.128 [R5.X4], R24 ;  /* 0x0000001805007388 */ /* 0x000fe20000004c00 */
[C---:B------:R-:W-:Y:S01]  /*40e0*/  LOP3.LUT R23, R4.reuse, 0xfffffe00, RZ, 0xc0, !PT ;  /* 0xfffffe0004177812 */ /* 0x040fe200078ec0ff */
[----:B------:R-:W-:Y:S01]  /*40f0*/  IMAD.SHL.U32 R2, R4, 0x100, RZ ;  /* 0x0000010004027824 */ /* 0x000fe200078e00ff */
[----:B------:R-:W-:Y:S01]  /*4100*/  LOP3.LUT R0, R6, R3, RZ, 0xfc, !PT ;  /* 0x0000000306007212 */ /* 0x000fe200078efcff */
[----:B------:R-:W-:Y:S06]  /*4110*/  BAR.SYNC 0x0 ;  /* 0x0000000000007b1d */ /* 0x000fec0000000000 */
[----:B------:R-:W2:Y:S01]  /*4120*/  LDS.128 R16, [R20.X4] ;  /* 0x0000000014107984 */ /* 0x000ea20000004c00 */
[----:B------:R-:W-:-:S02]  /*4130*/  LOP3.LUT R22, R2, 0xfffe0000, RZ, 0xc0, !PT ;  /* 0xfffe000002167812 */ /* 0x000fc400078ec0ff */
[C-C-:B------:R-:W-:Y:S02]  /*4140*/  LOP3.LUT R2, R6.reuse, 0x40, R3.reuse, 0xfe, !PT ;  /* 0x0000004006027812 */ /* 0x140fe400078efe03 */
[C-C-:B------:R-:W-:Y:S02]  /*4150*/  LOP3.LUT R4, R6.reuse, 0x80, R3.reuse, 0xfe, !PT ;  /* 0x0000008006047812 */ /* 0x140fe400078efe03 */
[----:B------:R-:W-:Y:S02]  /*4160*/  LOP3.LUT R21, R6, 0xc0, R3, 0xfe, !PT ;  /* 0x000000c006157812 */ /* 0x000fe400078efe03 */
[----:B------:R-:W-:Y:S01]  /*4170*/  IADD3 R23, R22, R7, -R23 ;  /* 0x0000000716177210 */ /* 0x000fe20007ffe817 */
[----:B------:R-:W-:Y:S01]  /*4180*/  IMAD.MOV.U32 R22, RZ, RZ, 0x4 ;  /* 0x00000004ff167424 */ /* 0x000fe200078e00ff */
[----:B------:R-:W-:Y:S02]  /*4190*/  ISETP.GE.AND P1, PT, R0, 0x100, PT ;  /* 0x000001000000780c */ /* 0x000fe40003f26270 */
[----:B------:R-:W-:Y:S01]  /*41a0*/  ISETP.GE.AND P2, PT, R2, 0x100, PT ;  /* 0x000001000200780c */ /* 0x000fe20003f46270 */
[--C-:B------:R-:W-:Y:S01]  /*41b0*/  IMAD R3, R0, 0x200, R23.reuse ;  /* 0x0000020000037824 */ /* 0x100fe200078e0217 */
[C---:B------:R-:W-:Y:S01]  /*41c0*/  ISETP.GE.AND P3, PT, R4.reuse, 0x100, PT ;  /* 0x000001000400780c */ /* 0x040fe20003f66270 */
[----:B------:R-:W-:Y:S01]  /*41d0*/  IMAD R6, R4, 0x200, R23 ;  /* 0x0000020004067824 */ /* 0x000fe200078e0217 */
[----:B------:R-:W-:-:S02]  /*41e0*/  ISETP.GE.AND P0, PT, R21, 0x100, PT ;  /* 0x000001001500780c */ /* 0x000fc40003f06270 */
[----:B------:R-:W-:Y:S01]  /*41f0*/  LEA R5, R2, R23, 0x9 ;  /* 0x0000001702057211 */ /* 0x000fe200078e48ff */
[----:B------:R-:W-:-:S04]  /*4200*/  IMAD.WIDE R2, R3, R22, c[0x0][0x178] ;  /* 0x00005e0003027625 */ /* 0x000fc800078e0216 */
[-C--:B------:R-:W-:Y:S01]  /*4210*/  IMAD.WIDE R4, R5, R22.reuse, c[0x0][0x178] ;  /* 0x00005e0005047625 */ /* 0x080fe200078e0216 */
[----:B0-----:R0:W-:Y:S03]  /*4220*/  @!P1 STG.E.128 [R2.64], R8 ;  /* 0x0000000802009986 */ /* 0x0011e6000c101d04 */
[----:B------:R-:W-:Y:S01]  /*4230*/  IMAD.WIDE R6, R6, R22, c[0x0][0x178] ;  /* 0x00005e0006067625 */ /* 0x000fe200078e0216 */
[----:B-1----:R0:W-:Y:S04]  /*4240*/  @!P2 STG.E.128 [R4.64], R12 ;  /* 0x0000000c0400a986 */ /* 0x0021e8000c101d04 */
[----:B--2---:R0:W-:Y:S01]  /*4250*/  @!P3 STG.E.128 [R6.64], R16 ;  /* 0x000000100600b986 */ /* 0x0041e2000c101d04 */
[----:B------:R-:W-:Y:S05]  /*4260*/  @P0 EXIT ;  /* 0x000000000000094d */ /* 0x000fea0003800000 */
[----:B0-----:R-:W0:Y:S01]  /*4270*/  LDS.128 R4, [R20.X4+0x1800] ;  /* 0x0018000014047984 */ /* 0x001e220000004c00 */
[----:B------:R-:W-:-:S04]  /*4280*/  IMAD R2, R21, 0x200, R23 ;  /* 0x0000020015027824 */ /* 0x000fc800078e0217 */
[----:B------:R-:W-:-:S05]  /*4290*/  IMAD.WIDE R2, R2, R22, c[0x0][0x178] ;  /* 0x00005e0002027625 */ /* 0x000fca00078e0216 */
[----:B0-----:R-:W-:Y:S01]  /*42a0*/  STG.E.128 [R2.64], R4 ;  /* 0x0000000402007986 */ /* 0x001fe2000c101d04 */
[----:B------:R-:W-:Y:S05]  /*42b0*/  EXIT ;  /* 0x000000000000794d */ /* 0x000fea0003800000 */
.L_x_0:
[----:B------:R-:W-:-:S00]  /*42c0*/  BRA `(.L_x_0) ;  /* 0xfffffff000007947 */ /* 0x000fc0000383ffff */
[----:B------:R-:W-:-:S00]  /*42d0*/  NOP ;  /* 0x0000000000007918 */ /* 0x000fc00000000000 */
        /* <DEDUP_REMOVED lines=10> */
.L_x_1:


//--------------------- .nv.shared.triton__0d1d2d3d4de5de --------------------------
	.section	.nv.shared.triton__0d1d2d3d4de5de,"aw",@nobits
	.align	16
